def attn_fwd(
    Q,
    K,
    V,
    Out,
    Lse,
    sm_scale,
    stride_qz,
    stride_qh,
    stride_qm,
    stride_qk,
    stride_kz,
    stride_kh,
    stride_kn,
    stride_kk,
    stride_vz,
    stride_vh,
    stride_vn,
    stride_vk,
    stride_oz,
    stride_oh,
    stride_om,
    stride_ok,
    seqlen_q,
    seqlen_k,
    BLOCK_M: tl.constexpr,
    BLOCK_N: tl.constexpr,
    HEAD_DIM: tl.constexpr,
    CAUSAL: tl.constexpr,
):
    start_m = tl.program_id(0)
    off_hz = tl.program_id(1)
    q_off = off_hz * stride_qh
    k_off = off_hz * stride_kh
    v_off = off_hz * stride_vh
    offs_m = start_m * BLOCK_M + tl.arange(0, BLOCK_M)
    offs_d = tl.arange(0, HEAD_DIM)
    offs_n = tl.arange(0, BLOCK_N)
    q_ptrs = Q + q_off + offs_m[:, None] * stride_qm + offs_d[None, :] * stride_qk
    k_ptrs = K + k_off + offs_d[:, None] * stride_kk + offs_n[None, :] * stride_kn
    v_ptrs = V + v_off + offs_n[:, None] * stride_vn + offs_d[None, :] * stride_vk
    m_i = tl.full([BLOCK_M], float("-inf"), dtype=tl.float32)
    l_i = tl.zeros([BLOCK_M], dtype=tl.float32) + 1.0
    acc = tl.zeros([BLOCK_M, HEAD_DIM], dtype=tl.float32)
    q = tl.load(q_ptrs)
    acc, l_i, m_i = _attn_fwd_inner(
        acc,
        l_i,
        m_i,
        q,
        k_ptrs,
        v_ptrs,
        sm_scale,
        stride_kn,
        stride_vn,
        start_m,
        seqlen_k,
        BLOCK_M,
        BLOCK_N,
        HEAD_DIM,
        CAUSAL,
    )
    acc = acc / l_i[:, None]
    lse = m_i + tl.math.log2(l_i) / 1.4426950408889634
    o_ptrs = (
        Out
        + off_hz * stride_oh
        + offs_m[:, None] * stride_om
        + offs_d[None, :] * stride_ok
    )
    tl.store(o_ptrs, acc.to(Out.dtype.element_ty))
    tl.store(Lse + off_hz * seqlen_q + offs_m, lse)

# config = {"BLOCK_M": 256, "BLOCK_N": 32, "HEAD_DIM": 64, "arch": "sm_100", "causal": false, "dtype": "fp16", "num_stages": 2, "num_warps": 8}
# arch = sm_100


// ===== COMPILED SASS (sm_100a) =====

	.target	sm_100a

	.elftype	@"ET_EXEC"


//--------------------- .note.nv.tkinfo           --------------------------
	.section	.note.nv.tkinfo,"",@"SHT_NOTE"
	.sectionflags	@"SHF_NOTE_NV_TKINFO"
	.tkinfo
        /*0018*/ 	.word	0x00000081
        /*0030*/ 	.string	""
        /*0030*/ 	.string	"ptxas-blackwell"
        /*0030*/ 	.string	"Cuda compilation tools, release 12.9, V12.9.86"
        /*0030*/ 	.string	"Build cuda_12.9.r12.9/compiler.36037853_0"
        /*0030*/ 	.string	"-v  -suppress-debug-info  -lineinfo  -arch sm_100a "



//--------------------- .note.nv.cuver            --------------------------
	.section	.note.nv.cuver,"",@"SHT_NOTE"
	.sectionflags	@"SHF_NOTE_NV_CUVER"
        /*0018*/ 	.short	0x0001
        /*001a*/ 	.short	0x0064
        /*001c*/ 	.short	0x0001
        /*001e*/ 	.short	0x0000
        /*0020*/ 	.short	0x0001
        /*0022*/ 	.short	0x0000


//--------------------- .nv.info                  --------------------------
	.section	.nv.info,"",@"SHT_CUDA_INFO"
	.align	4


	//----- nvinfo : EIATTR_REGCOUNT
	.align		4
        /*0000*/ 	.byte	0x04, 0x2f
        /*0002*/ 	.short	(.L_5 - .L_4)
	.align		4
.L_4:
        /*0004*/ 	.word	index@(attn_fwd)
        /*0008*/ 	.word	0x000000d4


	//----- nvinfo : EIATTR_FRAME_SIZE
	.align		4
.L_5:
        /*000c*/ 	.byte	0x04, 0x11
        /*000e*/ 	.short	(.L_7 - .L_6)
	.align		4
.L_6:
        /*0010*/ 	.word	index@($__internal_2_$__cuda_sm10x_tcgen05_guardrail_trap_unallocated_columns_being_dealloced)
        /*0014*/ 	.word	0x00000000


	//----- nvinfo : EIATTR_FRAME_SIZE
	.align		4
.L_7:
        /*0018*/ 	.byte	0x04, 0x11
        /*001a*/ 	.short	(.L_9 - .L_8)
	.align		4
.L_8:
        /*001c*/ 	.word	index@($__internal_1_$__cuda_sm10x_tcgen05_guardrail_trap_phase_invalid_during_alloc)
        /*0020*/ 	.word	0x00000000


	//----- nvinfo : EIATTR_FRAME_SIZE
	.align		4
.L_9:
        /*0024*/ 	.byte	0x04, 0x11
        /*0026*/ 	.short	(.L_11 - .L_10)
	.align		4
.L_10:
        /*0028*/ 	.word	index@($__internal_0_$__cuda_sm10x_tcgen05_guardrail_trap_col_being_dealloced_not_returned_by_alloc)
        /*002c*/ 	.word	0x00000000


	//----- nvinfo : EIATTR_FRAME_SIZE
	.align		4
.L_11:
        /*0030*/ 	.byte	0x04, 0x11
        /*0032*/ 	.short	(.L_13 - .L_12)
	.align		4
.L_12:
        /*0034*/ 	.word	index@(attn_fwd)
        /*0038*/ 	.word	0x00000000


	//----- nvinfo : EIATTR_MIN_STACK_SIZE
	.align		4
.L_13:
        /*003c*/ 	.byte	0x04, 0x12
        /*003e*/ 	.short	(.L_15 - .L_14)
	.align		4
.L_14:
        /*0040*/ 	.word	index@(attn_fwd)
        /*0044*/ 	.word	0x00000000
.L_15:


//--------------------- .nv.info.attn_fwd         --------------------------
	.section	.nv.info.attn_fwd,"",@"SHT_CUDA_INFO"
	.sectionflags	@""
	.align	4


	//----- nvinfo : EIATTR_CUDA_API_VERSION
	.align		4
        /*0000*/ 	.byte	0x04, 0x37
        /*0002*/ 	.short	(.L_17 - .L_16)
.L_16:
        /*0004*/ 	.word	0x00000081


	//----- nvinfo : EIATTR_KPARAM_INFO
	.align		4
.L_17:
        /*0008*/ 	.byte	0x04, 0x17
        /*000a*/ 	.short	(.L_19 - .L_18)
.L_18:
        /*000c*/ 	.word	0x00000000
        /*0010*/ 	.short	0x0019
        /*0012*/ 	.short	0x0080
        /*0014*/ 	.byte	0x00, 0xf4, 0x21, 0x00


	//----- nvinfo : EIATTR_KPARAM_INFO
	.align		4
.L_19:
        /*0018*/ 	.byte	0x04, 0x17
        /*001a*/ 	.short	(.L_21 - .L_20)
.L_20:
        /*001c*/ 	.word	0x00000000
        /*0020*/ 	.short	0x0018
        /*0022*/ 	.short	0x0078
        /*0024*/ 	.byte	0x00, 0xf4, 0x21, 0x00


	//----- nvinfo : EIATTR_KPARAM_INFO
	.align		4
.L_21:
        /*0028*/ 	.byte	0x04, 0x17
        /*002a*/ 	.short	(.L_23 - .L_22)
.L_22:
        /*002c*/ 	.word	0x00000000
        /*0030*/ 	.short	0x0017
        /*0032*/ 	.short	0x0070
        /*0034*/ 	.byte	0x00, 0xf0, 0x11, 0x00


	//----- nvinfo : EIATTR_KPARAM_INFO
	.align		4
.L_23:
        /*0038*/ 	.byte	0x04, 0x17
        /*003a*/ 	.short	(.L_25 - .L_24)
.L_24:
        /*003c*/ 	.word	0x00000000
        /*0040*/ 	.short	0x0016
        /*0042*/ 	.short	0x006c
        /*0044*/ 	.byte	0x00, 0xf0, 0x11, 0x00


	//----- nvinfo : EIATTR_KPARAM_INFO
	.align		4
.L_25:
        /*0048*/ 	.byte	0x04, 0x17
        /*004a*/ 	.short	(.L_27 - .L_26)
.L_26:
        /*004c*/ 	.word	0x00000000
        /*0050*/ 	.short	0x0015
        /*0052*/ 	.short	0x0068
        /*0054*/ 	.byte	0x00, 0xf0, 0x11, 0x00


	//----- nvinfo : EIATTR_KPARAM_INFO
	.align		4
.L_27:
        /*0058*/ 	.byte	0x04, 0x17
        /*005a*/ 	.short	(.L_29 - .L_28)
.L_28:
        /*005c*/ 	.word	0x00000000
        /*0060*/ 	.short	0x0014
        /*0062*/ 	.short	0x0064
        /*0064*/ 	.byte	0x00, 0xf0, 0x11, 0x00


	//----- nvinfo : EIATTR_KPARAM_INFO
	.align		4
.L_29:
        /*0068*/ 	.byte	0x04, 0x17
        /*006a*/ 	.short	(.L_31 - .L_30)
.L_30:
        /*006c*/ 	.word	0x00000000
        /*0070*/ 	.short	0x0013
        /*0072*/ 	.short	0x0060
        /*0074*/ 	.byte	0x00, 0xf0, 0x11, 0x00


	//----- nvinfo : EIATTR_KPARAM_INFO
	.align		4
.L_31:
        /*0078*/ 	.byte	0x04, 0x17
        /*007a*/ 	.short	(.L_33 - .L_32)
.L_32:
        /*007c*/ 	.word	0x00000000
        /*0080*/ 	.short	0x0012
        /*0082*/ 	.short	0x005c
        /*0084*/ 	.byte	0x00, 0xf0, 0x11, 0x00


	//----- nvinfo : EIATTR_KPARAM_INFO
	.align		4
.L_33:
        /*0088*/ 	.byte	0x04, 0x17
        /*008a*/ 	.short	(.L_35 - .L_34)
.L_34:
        /*008c*/ 	.word	0x00000000
        /*0090*/ 	.short	0x0011
        /*0092*/ 	.short	0x0058
        /*0094*/ 	.byte	0x00, 0xf0, 0x11, 0x00


	//----- nvinfo : EIATTR_KPARAM_INFO
	.align		4
.L_35:
        /*0098*/ 	.byte	0x04, 0x17
        /*009a*/ 	.short	(.L_37 - .L_36)
.L_36:
        /*009c*/ 	.word	0x00000000
        /*00a0*/ 	.short	0x0010
        /*00a2*/ 	.short	0x0054
        /*00a4*/ 	.byte	0x00, 0xf0, 0x11, 0x00


	//----- nvinfo : EIATTR_KPARAM_INFO
	.align		4
.L_37:
        /*00a8*/ 	.byte	0x04, 0x17
        /*00aa*/ 	.short	(.L_39 - .L_38)
.L_38:
        /*00ac*/ 	.word	0x00000000
        /*00b0*/ 	.short	0x000f
        /*00b2*/ 	.short	0x0050
        /*00b4*/ 	.byte	0x00, 0xf0, 0x11, 0x00


	//----- nvinfo : EIATTR_KPARAM_INFO
	.align		4
.L_39:
        /*00b8*/ 	.byte	0x04, 0x17
        /*00ba*/ 	.short	(.L_41 - .L_40)
.L_40:
        /*00bc*/ 	.word	0x00000000
        /*00c0*/ 	.short	0x000e
        /*00c2*/ 	.short	0x004c
        /*00c4*/ 	.byte	0x00, 0xf0, 0x11, 0x00


	//----- nvinfo : EIATTR_KPARAM_INFO
	.align		4
.L_41:
        /*00c8*/ 	.byte	0x04, 0x17
        /*00ca*/ 	.short	(.L_43 - .L_42)
.L_42:
        /*00cc*/ 	.word	0x00000000
        /*00d0*/ 	.short	0x000d
        /*00d2*/ 	.short	0x0048
        /*00d4*/ 	.byte	0x00, 0xf0, 0x11, 0x00


	//----- nvinfo : EIATTR_KPARAM_INFO
	.align		4
.L_43:
        /*00d8*/ 	.byte	0x04, 0x17
        /*00da*/ 	.short	(.L_45 - .L_44)
.L_44:
        /*00dc*/ 	.word	0x00000000
        /*00e0*/ 	.short	0x000c
        /*00e2*/ 	.short	0x0044
        /*00e4*/ 	.byte	0x00, 0xf0, 0x11, 0x00


	//----- nvinfo : EIATTR_KPARAM_INFO
	.align		4
.L_45:
        /*00e8*/ 	.byte	0x04, 0x17
        /*00ea*/ 	.short	(.L_47 - .L_46)
.L_46:
        /*00ec*/ 	.word	0x00000000
        /*00f0*/ 	.short	0x000b
        /*00f2*/ 	.short	0x0040
        /*00f4*/ 	.byte	0x00, 0xf0, 0x11, 0x00


	//----- nvinfo : EIATTR_KPARAM_INFO
	.align		4
.L_47:
        /*00f8*/ 	.byte	0x04, 0x17
        /*00fa*/ 	.short	(.L_49 - .L_48)
.L_48:
        /*00fc*/ 	.word	0x00000000
        /*0100*/ 	.short	0x000a
        /*0102*/ 	.short	0x003c
        /*0104*/ 	.byte	0x00, 0xf0, 0x11, 0x00


	//----- nvinfo : EIATTR_KPARAM_INFO
	.align		4
.L_49:
        /*0108*/ 	.byte	0x04, 0x17
        /*010a*/ 	.short	(.L_51 - .L_50)
.L_50:
        /*010c*/ 	.word	0x00000000
        /*0110*/ 	.short	0x0009
        /*0112*/ 	.short	0x0038
        /*0114*/ 	.byte	0x00, 0xf0, 0x11, 0x00


	//----- nvinfo : EIATTR_KPARAM_INFO
	.align		4
.L_51:
        /*0118*/ 	.byte	0x04, 0x17
        /*011a*/ 	.short	(.L_53 - .L_52)
.L_52:
        /*011c*/ 	.word	0x00000000
        /*0120*/ 	.short	0x0008
        /*0122*/ 	.short	0x0034
        /*0124*/ 	.byte	0x00, 0xf0, 0x11, 0x00


	//----- nvinfo : EIATTR_KPARAM_INFO
	.align		4
.L_53:
        /*0128*/ 	.byte	0x04, 0x17
        /*012a*/ 	.short	(.L_55 - .L_54)
.L_54:
        /*012c*/ 	.word	0x00000000
        /*0130*/ 	.short	0x0007
        /*0132*/ 	.short	0x0030
        /*0134*/ 	.byte	0x00, 0xf0, 0x11, 0x00


	//----- nvinfo : EIATTR_KPARAM_INFO
	.align		4
.L_55:
        /*0138*/ 	.byte	0x04, 0x17
        /*013a*/ 	.short	(.L_57 - .L_56)
.L_56:
        /*013c*/ 	.word	0x00000000
        /*0140*/ 	.short	0x0006
        /*0142*/ 	.short	0x002c
        /*0144*/ 	.byte	0x00, 0xf0, 0x11, 0x00


	//----- nvinfo : EIATTR_KPARAM_INFO
	.align		4
.L_57:
        /*0148*/ 	.byte	0x04, 0x17
        /*014a*/ 	.short	(.L_59 - .L_58)
.L_58:
        /*014c*/ 	.word	0x00000000
        /*0150*/ 	.short	0x0005
        /*0152*/ 	.short	0x0028
        /*0154*/ 	.byte	0x00, 0xf0, 0x11, 0x00


	//----- nvinfo : EIATTR_KPARAM_INFO
	.align		4
.L_59:
        /*0158*/ 	.byte	0x04, 0x17
        /*015a*/ 	.short	(.L_61 - .L_60)
.L_60:
        /*015c*/ 	.word	0x00000000
        /*0160*/ 	.short	0x0004
        /*0162*/ 	.short	0x0020
        /*0164*/ 	.byte	0x00, 0xf4, 0x21, 0x00


	//----- nvinfo : EIATTR_KPARAM_INFO
	.align		4
.L_61:
        /*0168*/ 	.byte	0x04, 0x17
        /*016a*/ 	.short	(.L_63 - .L_62)
.L_62:
        /*016c*/ 	.word	0x00000000
        /*0170*/ 	.short	0x0003
        /*0172*/ 	.short	0x0018
        /*0174*/ 	.byte	0x00, 0xf4, 0x21, 0x00


	//----- nvinfo : EIATTR_KPARAM_INFO
	.align		4
.L_63:
        /*0178*/ 	.byte	0x04, 0x17
        /*017a*/ 	.short	(.L_65 - .L_64)
.L_64:
        /*017c*/ 	.word	0x00000000
        /*0180*/ 	.short	0x0002
        /*0182*/ 	.short	0x0010
        /*0184*/ 	.byte	0x00, 0xf4, 0x21, 0x00


	//----- nvinfo : EIATTR_KPARAM_INFO
	.align		4
.L_65:
        /*0188*/ 	.byte	0x04, 0x17
        /*018a*/ 	.short	(.L_67 - .L_66)
.L_66:
        /*018c*/ 	.word	0x00000000
        /*0190*/ 	.short	0x0001
        /*0192*/ 	.short	0x0008
        /*0194*/ 	.byte	0x00, 0xf4, 0x21, 0x00


	//----- nvinfo : EIATTR_KPARAM_INFO
	.align		4
.L_67:
        /*0198*/ 	.byte	0x04, 0x17
        /*019a*/ 	.short	(.L_69 - .L_68)
.L_68:
        /*019c*/ 	.word	0x00000000
        /*01a0*/ 	.short	0x0000
        /*01a2*/ 	.short	0x0000
        /*01a4*/ 	.byte	0x00, 0xf4, 0x21, 0x00


	//----- nvinfo : EIATTR_AT_ENTRY_FRAGMENTS
	.align		4
.L_69:
        /*01a8*/ 	.byte	0x04, 0x4f
        /*01aa*/ 	.short	(.L_71 - .L_70)


	//   ....[0]....
.L_70:
        /*01ac*/ 	.word	0x00000004


	//----- nvinfo : EIATTR_RESERVED_SMEM_USED
	.align		4
.L_71:
        /*01b0*/ 	.byte	0x01, 0x41
	.zero		2


	//----- nvinfo : EIATTR_SPARSE_MMA_MASK
	.align		4
        /*01b4*/ 	.byte	0x03, 0x50
        /*01b6*/ 	.short	0x0000


	//----- nvinfo : EIATTR_TCGEN05_1CTA_USED
	.align		4
        /*01b8*/ 	.byte	0x01, 0x51
	.zero		2


	//----- nvinfo : EIATTR_MAXREG_COUNT
	.align		4
        /*01bc*/ 	.byte	0x03, 0x1b
        /*01be*/ 	.short	0x00ff


	//----- nvinfo : EIATTR_NUM_BARRIERS
	.align		4
        /*01c0*/ 	.byte	0x02, 0x4c
        /*01c2*/ 	.byte	0x01
	.zero		1


	//----- nvinfo : EIATTR_INT_WARP_WIDE_INSTR_OFFSETS
	.align		4
        /*01c4*/ 	.byte	0x04, 0x31
        /*01c6*/ 	.short	(.L_73 - .L_72)


	//   ....[0]....
.L_72:
        /*01c8*/ 	.word	0x00001aa0


	//   ....[1]....
        /*01cc*/ 	.word	0x00001ac0


	//   ....[2]....
        /*01d0*/ 	.word	0x000020d0


	//   ....[3]....
        /*01d4*/ 	.word	0x00002290


	//   ....[4]....
        /*01d8*/ 	.word	0x000041a0


	//   ....[5]....
        /*01dc*/ 	.word	0x000081a0


	//   ....[6]....
        /*01e0*/ 	.word	0x000081f0


	//----- nvinfo : EIATTR_COOP_GROUP_MASK_REGIDS
	.align		4
.L_73:
        /*01e4*/ 	.byte	0x04, 0x29
        /*01e6*/ 	.short	(.L_75 - .L_74)


	//   ....[0]....
.L_74:
        /*01e8*/ 	.word	0xffffffff


	//   ....[1]....
        /*01ec*/ 	.word	0xffffffff


	//   ....[2]....
        /*01f0*/ 	.word	0xffffffff


	//   ....[3]....
        /*01f4*/ 	.word	0xffffffff


	//----- nvinfo : EIATTR_COOP_GROUP_INSTR_OFFSETS
	.align		4
.L_75:
        /*01f8*/ 	.byte	0x04, 0x28
        /*01fa*/ 	.short	(.L_77 - .L_76)


	//   ....[0]....
.L_76:
        /*01fc*/ 	.word	0x00000050


	//   ....[1]....
        /*0200*/ 	.word	0x00000310


	//   ....[2]....
        /*0204*/ 	.word	0x00008030


	//   ....[3]....
        /*0208*/ 	.word	0x000082a0


	//----- nvinfo : EIATTR_VRC_CTA_INIT_COUNT
	.align		4
.L_77:
        /*020c*/ 	.byte	0x02, 0x4a
        /*020e*/ 	.byte	0x80
	.zero		1


	//----- nvinfo : EIATTR_MBARRIER_INSTR_OFFSETS
	.align		4
        /*0210*/ 	.byte	0x04, 0x39
        /*0212*/ 	.short	(.L_79 - .L_78)


	//   ....[0]....
.L_78:
        /*0214*/ 	.word	0x00001fb0
        /*0218*/ 	.word	0x000000ff
        /*021c*/ 	.word	0x00000000
        /*0220*/ 	.short	0x0100
        /*0222*/ 	.byte	0x17
	.zero		1


	//   ....[1]....
        /*0224*/ 	.word	0x00002270
        /*0228*/ 	.word	0x000000ff
        /*022c*/ 	.word	0x0000b008
        /*0230*/ 	.short	0x0100
        /*0232*/ 	.byte	0x14
	.zero		1


	//   ....[2]....
        /*0234*/ 	.word	0x00002500
        /*0238*/ 	.word	0x000000ff
        /*023c*/ 	.word	0x00009000
        /*0240*/ 	.short	0x0100
        /*0242*/ 	.byte	0x14
	.zero		1


	//   ....[3]....
        /*0244*/ 	.word	0x000028b0
        /*0248*/ 	.word	0x000000ff
        /*024c*/ 	.word	0x00009000
        /*0250*/ 	.short	0x010a
        /*0252*/ 	.byte	0x14
	.zero		1


	//   ....[4]....
        /*0254*/ 	.word	0x00002900
        /*0258*/ 	.word	0x000000ff
        /*025c*/ 	.word	0x00009000
        /*0260*/ 	.short	0x0108
        /*0262*/ 	.byte	0x14
	.zero		1


	//   ....[5]....
        /*0264*/ 	.word	0x00004260
        /*0268*/ 	.word	0x000000ff
        /*026c*/ 	.word	0x0000b010
        /*0270*/ 	.short	0x0100
        /*0272*/ 	.byte	0x14
	.zero		1


	//   ....[6]....
        /*0274*/ 	.word	0x000044b0
        /*0278*/ 	.word	0x000000ff
        /*027c*/ 	.word	0x0000b010
        /*0280*/ 	.short	0x010a
        /*0282*/ 	.byte	0x14
	.zero		1


	//   ....[7]....
        /*0284*/ 	.word	0x00004530
        /*0288*/ 	.word	0x000000ff
        /*028c*/ 	.word	0x0000b010
        /*0290*/ 	.short	0x0108
        /*0292*/ 	.byte	0x14
	.zero		1


	//   ....[8]....
        /*0294*/ 	.word	0x00004550
        /*0298*/ 	.word	0x000000ff
        /*029c*/ 	.word	0x00000000
        /*02a0*/ 	.short	0x010a
        /*02a2*/ 	.byte	0x17
	.zero		1


	//   ....[9]....
        /*02a4*/ 	.word	0x00005b90
        /*02a8*/ 	.word	0x000000ff
        /*02ac*/ 	.word	0x00000000
        /*02b0*/ 	.short	0x010a
        /*02b2*/ 	.byte	0x17
	.zero		1


	//   ....[10]....
        /*02b4*/ 	.word	0x00005d10
        /*02b8*/ 	.word	0x000000ff
        /*02bc*/ 	.word	0x0000b000
        /*02c0*/ 	.short	0x0108
        /*02c2*/ 	.byte	0x14
	.zero		1


	//   ....[11]....
        /*02c4*/ 	.word	0x00005e30
        /*02c8*/ 	.word	0x000000ff
        /*02cc*/ 	.word	0x0000b008
        /*02d0*/ 	.short	0x0108
        /*02d2*/ 	.byte	0x14
	.zero		1


	//   ....[12]....
        /*02d4*/ 	.word	0x000082c0
        /*02d8*/ 	.word	0x000000ff
        /*02dc*/ 	.word	0x00009000
        /*02e0*/ 	.short	0x010a
        /*02e2*/ 	.byte	0x14
	.zero		1


	//   ....[13]....
        /*02e4*/ 	.word	0x000082f0
        /*02e8*/ 	.word	0x000000ff
        /*02ec*/ 	.word	0x0000b010
        /*02f0*/ 	.short	0x010a
        /*02f2*/ 	.byte	0x14
	.zero		1


	//   ....[14]....
        /*02f4*/ 	.word	0x00008320
        /*02f8*/ 	.word	0x000000ff
        /*02fc*/ 	.word	0x00000000
        /*0300*/ 	.short	0x010a
        /*0302*/ 	.byte	0x17
	.zero		1


	//   ....[15]....
        /*0304*/ 	.word	0x00008350
        /*0308*/ 	.word	0x000000ff
        /*030c*/ 	.word	0x00000000
        /*0310*/ 	.short	0x010a
        /*0312*/ 	.byte	0x17
	.zero		1


	//----- nvinfo : EIATTR_NUM_MBARRIERS
	.align		4
.L_79:
        /*0314*/ 	.byte	0x03, 0x38
        /*0316*/ 	.short	0xffff


	//----- nvinfo : EIATTR_EXIT_INSTR_OFFSETS
	.align		4
        /*0318*/ 	.byte	0x04, 0x1c
        /*031a*/ 	.short	(.L_81 - .L_80)


	//   ....[0]....
.L_80:
        /*031c*/ 	.word	0x000082b0


	//----- nvinfo : EIATTR_REQNTID
	.align		4
.L_81:
        /*0320*/ 	.byte	0x04, 0x10
        /*0322*/ 	.short	(.L_83 - .L_82)
.L_82:
        /*0324*/ 	.word	0x00000100
        /*0328*/ 	.word	0x00000001
        /*032c*/ 	.word	0x00000001


	//----- nvinfo : EIATTR_CRS_STACK_SIZE
	.align		4
.L_83:
        /*0330*/ 	.byte	0x04, 0x1e
        /*0332*/ 	.short	(.L_85 - .L_84)
.L_84:
        /*0334*/ 	.word	0x00000000


	//----- nvinfo : EIATTR_CBANK_PARAM_SIZE
	.align		4
.L_85:
        /*0338*/ 	.byte	0x03, 0x19
        /*033a*/ 	.short	0x0088


	//----- nvinfo : EIATTR_PARAM_CBANK
	.align		4
        /*033c*/ 	.byte	0x04, 0x0a
        /*033e*/ 	.short	(.L_87 - .L_86)
	.align		4
.L_86:
        /*0340*/ 	.word	index@(.nv.constant0.attn_fwd)
        /*0344*/ 	.short	0x0380
        /*0346*/ 	.short	0x0088


	//----- nvinfo : EIATTR_SW_WAR
	.align		4
.L_87:
        /*0348*/ 	.byte	0x04, 0x36
        /*034a*/ 	.short	(.L_89 - .L_88)
.L_88:
        /*034c*/ 	.word	0x00000008
.L_89:


//--------------------- .nv.compat                --------------------------
	.section	.nv.compat,"",@"SHT_CUDA_COMPAT_INFO"
	.align	4
        /*0000*/ 	.byte	0x02, 0x02, 0x02, 0x00, 0x02, 0x05, 0x05, 0x00, 0x02, 0x03, 0x00, 0x00, 0x02, 0x06, 0x01, 0x00


//--------------------- .nv.callgraph             --------------------------
	.section	.nv.callgraph,"",@"SHT_CUDA_CALLGRAPH"
	.align	4
	.sectionentsize	8
	.align		4
        /*0000*/ 	.word	0x00000000
	.align		4
        /*0004*/ 	.word	0xffffffff
	.align		4
        /*0008*/ 	.word	0x00000000
	.align		4
        /*000c*/ 	.word	0xfffffffe
	.align		4
        /*0010*/ 	.word	0x00000000
	.align		4
        /*0014*/ 	.word	0xfffffffd
	.align		4
        /*0018*/ 	.word	0x00000000
	.align		4
        /*001c*/ 	.word	0xfffffffc


//--------------------- .nv.constant4             --------------------------
	.section	.nv.constant4,"a",@progbits
	.align	8
	.align		8
.nv.constant4:
        /*0000*/ 	.dword	_$_str


//--------------------- .text.attn_fwd            --------------------------
	.section	.text.attn_fwd,"ax",@progbits
	.align	128
        .global         attn_fwd
        .type           attn_fwd,@function
        .size           attn_fwd,(.L_x_28 - attn_fwd)
        .other          attn_fwd,@"STO_CUDA_ENTRY STV_DEFAULT"
attn_fwd:
.text.attn_fwd:
[----:B------:R-:W0:Y:S01]  /*0000*/  LDC R1, c[0x0][0x37c] ;  /* 0x0000df00ff017b82 */ /* 0x000e220000000800 */
[----:B------:R-:W1:Y:S02]  /*0010*/  S2R R36, SR_TID.X ;  /* 0x0000000000247919 */ /* 0x000e640000002100 */
[----:B-1----:R-:W-:-:S13]  /*0020*/  ISETP.GE.U32.AND P0, PT, R36, 0x20, PT ;  /* 0x000000202400780c */ /* 0x002fda0003f06070 */
[----:B------:R-:W-:Y:S05]  /*0030*/  @P0 BRA `(.L_x_0) ;  /* 0x0000000000b80947 */ /* 0x000fea0003800000 */
[----:B------:R-:W1:Y:S01]  /*0040*/  S2UR UR6, SR_CgaCtaId ;  /* 0x00000000000679c3 */ /* 0x000e620000008800 */
[----:B------:R-:W-:Y:S01]  /*0050*/  NOP ;  /* 0x0000000000007918 */ /* 0x000fe20000000000 */
[----:B------:R-:W-:Y:S02]  /*0060*/  UMOV UR4, 0x40 ;  /* 0x0000004000047882 */ /* 0x000fe40000000000 */
[----:B-1----:R-:W-:-:S09]  /*0070*/  ULEA UR4, UR6, UR4, 0x18 ;  /* 0x0000000406047291 */ /* 0x002fd2000f8ec0ff */
[----:B------:R-:W1:Y:S01]  /*0080*/  LDS.U8 R0, [UR4] ;  /* 0x00000004ff007984 */ /* 0x000e620008000000 */
[----:B------:R-:W-:Y:S02]  /*0090*/  UMOV UR4, 0x400 ;  /* 0x0000040000047882 */ /* 0x000fe40000000000 */
[----:B------:R-:W-:Y:S01]  /*00a0*/  ULEA UR4, UR6, UR4, 0x18 ;  /* 0x0000000406047291 */ /* 0x000fe2000f8ec0ff */
[----:B-1----:R-:W-:-:S13]  /*00b0*/  ISETP.NE.AND P1, PT, R0, RZ, PT ;  /* 0x000000ff0000720c */ /* 0x002fda0003f25270 */
[----:B------:R-:W-:Y:S05]  /*00c0*/  @P1 BRA `(.L_x_1) ;  /* 0x00000000007c1947 */ /* 0x000fea0003800000 */
[----:B------:R-:W-:-:S13]  /*00d0*/  ELECT P1, URZ, PT ;  /* 0x0000000000ff782f */ /* 0x000fda0003820000 */
[----:B------:R-:W-:Y:S05]  /*00e0*/  @!P1 BRA `(.L_x_2) ;  /* 0x0000000000849947 */ /* 0x000fea0003800000 */
[----:B------:R-:W-:Y:S01]  /*00f0*/  UMOV UR5, 0x8 ;  /* 0x0000000800057882 */ /* 0x000fe20000000000 */
[----:B------:R-:W-:Y:S01]  /*0100*/  HFMA2 R4, -RZ, RZ, 0, 5.9604644775390625e-08 ;  /* 0x00000001ff047431 */ /* 0x000fe200000001ff */
[----:B------:R-:W-:-:S03]  /*0110*/  MOV R5, 0xff ;  /* 0x000000ff00057802 */ /* 0x000fc60000000f00 */
[----:B------:R-:W-:Y:S04]  /*0120*/  DEPBAR.LE SB1, 0x36 ;  /* 0x00009d800000791a */ /* 0x000fe80000000000 */
[----:B------:R-:W1:Y:S02]  /*0130*/  UTCATOMSWS.FIND_AND_SET.ALIGN UP0, UR5, UR5 ;  /* 0x00000005000575e3 */ /* 0x000e640008000800 */
[----:B-1----:R-:W-:-:S04]  /*0140*/  PLOP3.LUT P1, PT, PT, PT, UP0, 0x80, 0x8 ;  /* 0x000000000008781c */ /* 0x002fc80003f2f008 */
[----:B------:R-:W-:-:S04]  /*0150*/  SEL R0, RZ, 0xffffffff, !P1 ;  /* 0xffffffffff007807 */ /* 0x000fc80004800000 */
[----:B------:R-:W-:Y:S02]  /*0160*/  ISETP.NE.AND P1, PT, R0, RZ, PT ;  /* 0x000000ff0000720c */ /* 0x000fe40003f25270 */
[----:B------:R-:W-:-:S11]  /*0170*/  MOV R0, UR5 ;  /* 0x0000000500007c02 */ /* 0x000fd60008000f00 */
[----:B------:R-:W-:Y:S05]  /*0180*/  @P1 BRA `(.L_x_3) ;  /* 0x0000000000241947 */ /* 0x000fea0003800000 */
.L_x_4:
[----:B------:R-:W-:Y:S05]  /*0190*/  NANOSLEEP 0x64 ;  /* 0x000000640000795d */ /* 0x000fea0003800000 */
[----:B------:R-:W-:-:S05]  /*01a0*/  UMOV UR5, 0x8 ;  /* 0x0000000800057882 */ /* 0x000fca0000000000 */
[----:B------:R-:W-:Y:S04]  /*01b0*/  DEPBAR.LE SB1, 0x36 ;  /* 0x00009d800000791a */ /* 0x000fe80000000000 */
[----:B------:R-:W1:Y:S02]  /*01c0*/  UTCATOMSWS.FIND_AND_SET.ALIGN UP0, UR5, UR5 ;  /* 0x00000005000575e3 */ /* 0x000e640008000800 */
[----:B-1----:R-:W-:-:S04]  /*01d0*/  PLOP3.LUT P1, PT, PT, PT, UP0, 0x80, 0x8 ;  /* 0x000000000008781c */ /* 0x002fc80003f2f008 */
[----:B------:R-:W-:-:S04]  /*01e0*/  SEL R0, RZ, 0xffffffff, !P1 ;  /* 0xffffffffff007807 */ /* 0x000fc80004800000 */
[----:B------:R-:W-:Y:S02]  /*01f0*/  ISETP.NE.AND P1, PT, R0, RZ, PT ;  /* 0x000000ff0000720c */ /* 0x000fe40003f25270 */
[----:B------:R-:W-:-:S11]  /*0200*/  MOV R0, UR5 ;  /* 0x0000000500007c02 */ /* 0x000fd60008000f00 */
[----:B------:R-:W-:Y:S05]  /*0210*/  @!P1 BRA `(.L_x_4) ;  /* 0xfffffffc00dc9947 */ /* 0x000fea000383ffff */
.L_x_3:
[----:B------:R-:W-:Y:S01]  /*0220*/  IADD3 R3, PT, PT, R0, 0x10, RZ ;  /* 0x0000001000037810 */ /* 0x000fe20007ffe0ff */
[----:B------:R-:W-:Y:S01]  /*0230*/  UMOV UR5, 0x50 ;  /* 0x0000005000057882 */ /* 0x000fe20000000000 */
[----:B------:R-:W-:Y:S01]  /*0240*/  SHF.L.U32 R2, R5, R0, RZ ;  /* 0x0000000005027219 */ /* 0x000fe200000006ff */
[----:B------:R-:W-:Y:S01]  /*0250*/  ULEA UR5, UR6, UR5, 0x18 ;  /* 0x0000000506057291 */ /* 0x000fe2000f8ec0ff */
[----:B------:R-:W-:Y:S02]  /*0260*/  SHF.L.U32 R3, R4, R3, RZ ;  /* 0x0000000304037219 */ /* 0x000fe400000006ff */
[----:B------:R-:W-:Y:S02]  /*0270*/  SHF.L.U32 R0, R0, 0x5, RZ ;  /* 0x0000000500007819 */ /* 0x000fe400000006ff */
[----:B------:R-:W-:-:S05]  /*0280*/  LOP3.LUT R2, R3, R2, RZ, 0xfc, !PT ;  /* 0x0000000203027212 */ /* 0x000fca00078efcff */
[----:B------:R1:W-:Y:S04]  /*0290*/  ATOMS.OR RZ, [UR5], R2 ;  /* 0x00000002ffff798c */ /* 0x0003e8000b000005 */
[----:B------:R1:W-:Y:S01]  /*02a0*/  STS [UR4], R0 ;  /* 0x00000000ff007988 */ /* 0x0003e20008000804 */
[----:B------:R-:W-:Y:S05]  /*02b0*/  BRA `(.L_x_2) ;  /* 0x0000000000107947 */ /* 0x000fea0003800000 */
.L_x_1:
[----:B------:R-:W-:Y:S02]  /*02c0*/  MOV R0, 0xffffffff ;  /* 0xffffffff00007802 */ /* 0x000fe40000000f00 */
[----:B------:R-:W-:-:S03]  /*02d0*/  MOV R2, 0x300 ;  /* 0x0000030000027802 */ /* 0x000fc60000000f00 */
[----:B------:R1:W-:Y:S04]  /*02e0*/  STS [UR4], R0 ;  /* 0x00000000ff007988 */ /* 0x0003e80008000804 */
[----:B01----:R-:W-:Y:S05]  /*02f0*/  CALL.REL.NOINC `($__internal_1_$__cuda_sm10x_tcgen05_guardrail_trap_phase_invalid_during_alloc) ;  /* 0x00000080002c7944 */ /* 0x003fea0003c00000 */
.L_x_2:
[----:B------:R-:W-:Y:S05]  /*0300*/  WARPSYNC.ALL ;  /* 0x0000000000007948 */ /* 0x000fea0003800000 */
[----:B------:R-:W-:Y:S01]  /*0310*/  NOP ;  /* 0x0000000000007918 */ /* 0x000fe20000000000 */
.L_x_0:
[----:B-1----:R-:W1:Y:S01]  /*0320*/  S2R R0, SR_CTAID.X ;  /* 0x0000000000007919 */ /* 0x002e620000002500 */
[----:B------:R-:W2:Y:S01]  /*0330*/  S2UR UR9, SR_CTAID.Y ;  /* 0x00000000000979c3 */ /* 0x000ea20000002600 */
[----:B------:R-:W2:Y:S01]  /*0340*/  LDCU.64 UR4, c[0x0][0x3b0] ;  /* 0x00007600ff0477ac */ /* 0x000ea20008000a00 */
[----:B------:R-:W-:Y:S01]  /*0350*/  LOP3.LUT R37, R36, 0xff, RZ, 0xc0, !PT ;  /* 0x000000ff24257812 */ /* 0x000fe200078ec0ff */
[----:B------:R-:W-:Y:S01]  /*0360*/  UMOV UR20, 0x400 ;  /* 0x0000040000147882 */ /* 0x000fe20000000000 */
[----:B------:R-:W3:Y:S04]  /*0370*/  LDCU.64 UR36, c[0x0][0x358] ;  /* 0x00006b00ff2477ac */ /* 0x000ee80008000a00 */
[----:B------:R-:W4:Y:S08]  /*0380*/  LDC.64 R6, c[0x0][0x380] ;  /* 0x0000e000ff067b82 */ /* 0x000f300000000a00 */
[----:B------:R-:W0:Y:S01]  /*0390*/  LDC R139, c[0x0][0x3b8] ;  /* 0x0000ee00ff8b7b82 */ /* 0x000e220000000800 */
[----:B--2---:R-:W-:-:S07]  /*03a0*/  UIMAD UR4, UR9, UR4, URZ ;  /* 0x00000004090472a4 */ /* 0x004fce000f8e02ff */
[----:B------:R-:W2:Y:S01]  /*03b0*/  S2UR UR6, SR_CgaCtaId ;  /* 0x00000000000679c3 */ /* 0x000ea20000008800 */
[----:B------:R-:W-:Y:S01]  /*03c0*/  USHF.L.U32 UR7, UR4, 0x1, URZ ;  /* 0x0000000104077899 */ /* 0x000fe200080006ff */
[----:B-1----:R-:W-:-:S05]  /*03d0*/  LEA R0, R0, R37, 0x8 ;  /* 0x0000002500007211 */ /* 0x002fca00078e40ff */
[----:B------:R-:W-:Y:S01]  /*03e0*/  IMAD R2, R0, UR5, RZ ;  /* 0x0000000500027c24 */ /* 0x000fe2000f8e02ff */
[----:B------:R-:W-:-:S03]  /*03f0*/  UIMAD.WIDE UR4, UR4, 0x2, URZ ;  /* 0x00000002040478a5 */ /* 0x000fc6000f8e02ff */
[C---:B------:R-:W-:Y:S01]  /*0400*/  IMAD.HI R4, R2.reuse, 0x2, RZ ;  /* 0x0000000202047827 */ /* 0x040fe200078e02ff */
[----:B------:R-:W-:Y:S02]  /*0410*/  SHF.L.U32 R3, R2, 0x1, RZ ;  /* 0x0000000102037819 */ /* 0x000fe400000006ff */
[----:B0-----:R-:W-:Y:S02]  /*0420*/  SHF.L.U32 R13, R139, 0x4, RZ ;  /* 0x000000048b0d7819 */ /* 0x001fe400000006ff */
[----:B----4-:R-:W-:Y:S01]  /*0430*/  IADD3 R2, P1, P2, R3, UR7, R6 ;  /* 0x0000000703027c10 */ /* 0x010fe2000fa3e006 */
[C---:B------:R-:W-:Y:S01]  /*0440*/  IMAD R21, R139.reuse, 0x14, RZ ;  /* 0x000000148b157824 */ /* 0x040fe200078e02ff */
[C---:B------:R-:W-:Y:S01]  /*0450*/  SHF.L.U32 R9, R139.reuse, 0x3, RZ ;  /* 0x000000038b097819 */ /* 0x040fe200000006ff */
[C---:B------:R-:W-:Y:S01]  /*0460*/  IMAD R19, R139.reuse, 0xa, RZ ;  /* 0x0000000a8b137824 */ /* 0x040fe200078e02ff */
[----:B------:R-:W-:Y:S01]  /*0470*/  IADD3.X R3, PT, PT, R4, UR5, R7, P1, P2 ;  /* 0x0000000504037c10 */ /* 0x000fe20008fe4407 */
[C---:B------:R-:W-:Y:S01]  /*0480*/  IMAD R17, R139.reuse, 0x50, RZ ;  /* 0x000000508b117824 */ /* 0x040fe200078e02ff */
[CC--:B------:R-:W-:Y:S01]  /*0490*/  LEA R12, P4, R139.reuse, R2.reuse, 0x5 ;  /* 0x000000028b0c7211 */ /* 0x0c0fe200078828ff */
[C---:B------:R-:W-:Y:S01]  /*04a0*/  IMAD R11, R139.reuse, 0x6, RZ ;  /* 0x000000068b0b7824 */ /* 0x040fe200078e02ff */
[CC--:B------:R-:W-:Y:S01]  /*04b0*/  LEA R8, P6, R139.reuse, R2.reuse, 0x4 ;  /* 0x000000028b087211 */ /* 0x0c0fe200078c20ff */
[----:B------:R-:W-:Y:S01]  /*04c0*/  IMAD R27, R139, 0x60, RZ ;  /* 0x000000608b1b7824 */ /* 0x000fe200078e02ff */
[-C--:B------:R-:W-:Y:S01]  /*04d0*/  LEA.HI.X.SX32 R13, R13, R3.reuse, 0x1, P4 ;  /* 0x000000030d0d7211 */ /* 0x080fe200020f0eff */
[----:B------:R-:W-:Y:S01]  /*04e0*/  IMAD R25, R139, 0x28, RZ ;  /* 0x000000288b197824 */ /* 0x000fe200078e02ff */
[-C--:B------:R-:W-:Y:S01]  /*04f0*/  IADD3 R18, P4, PT, R21, R2.reuse, RZ ;  /* 0x0000000215127210 */ /* 0x080fe20007f9e0ff */
[----:B------:R-:W-:Y:S01]  /*0500*/  IMAD R33, R139, 0x18, RZ ;  /* 0x000000188b217824 */ /* 0x000fe200078e02ff */
[----:B------:R-:W-:Y:S01]  /*0510*/  LEA.HI.X.SX32 R9, R9, R3, 0x1, P6 ;  /* 0x0000000309097211 */ /* 0x000fe200030f0eff */
[C---:B------:R-:W-:Y:S01]  /*0520*/  IMAD R41, R139.reuse, 0x30, RZ ;  /* 0x000000308b297824 */ /* 0x040fe200078e02ff */
[C---:B------:R-:W-:Y:S01]  /*0530*/  SHF.L.U32 R15, R139.reuse, 0x5, RZ ;  /* 0x000000058b0f7819 */ /* 0x040fe200000006ff */
[C---:B------:R-:W-:Y:S01]  /*0540*/  IMAD R47, R139.reuse, 0x38, RZ ;  /* 0x000000388b2f7824 */ /* 0x040fe200078e02ff */
[C---:B------:R-:W-:Y:S01]  /*0550*/  LEA R5, R139.reuse, R139, 0x2 ;  /* 0x0000008b8b057211 */ /* 0x040fe200078e10ff */
[C---:B------:R-:W-:Y:S01]  /*0560*/  IMAD R31, R139.reuse, 0xc, RZ ;  /* 0x0000000c8b1f7824 */ /* 0x040fe200078e02ff */
[CC--:B------:R-:W-:Y:S01]  /*0570*/  LEA R14, P2, R139.reuse, R2.reuse, 0x6 ;  /* 0x000000028b0e7211 */ /* 0x0c0fe200078430ff */
[----:B------:R-:W-:Y:S01]  /*0580*/  IMAD R43, R139, 0xe, RZ ;  /* 0x0000000e8b2b7824 */ /* 0x000fe200078e02ff */
[-C--:B------:R-:W-:Y:S01]  /*0590*/  IADD3 R16, P6, PT, R19, R2.reuse, RZ ;  /* 0x0000000213107210 */ /* 0x080fe20007fde0ff */
[----:B------:R-:W-:Y:S01]  /*05a0*/  IMAD R45, R139, 0x1c, RZ ;  /* 0x0000001c8b2d7824 */ /* 0x000fe200078e02ff */
[----:B------:R-:W-:Y:S01]  /*05b0*/  IADD3 R4, P1, PT, R17, R2, RZ ;  /* 0x0000000211047210 */ /* 0x000fe20007f3e0ff */
[----:B------:R-:W-:Y:S01]  /*05c0*/  IMAD R191, R139, 0x7e, RZ ;  /* 0x0000007e8bbf7824 */ /* 0x000fe200078e02ff */
[----:B------:R-:W-:Y:S01]  /*05d0*/  LEA.HI.X.SX32 R19, R19, R3, 0x1, P4 ;  /* 0x0000000313137211 */ /* 0x000fe200020f0eff */
[----:B------:R-:W-:Y:S01]  /*05e0*/  BAR.SYNC.DEFER_BLOCKING 0x0 ;  /* 0x0000000000007b1d */ /* 0x000fe20000010000 */
[----:B------:R-:W-:-:S02]  /*05f0*/  LEA R7, R139, R139, 0x1 ;  /* 0x0000008b8b077211 */ /* 0x000fc400078e08ff */
[C---:B------:R-:W-:Y:S01]  /*0600*/  SHF.L.U32 R29, R139.reuse, 0x1, RZ ;  /* 0x000000018b1d7819 */ /* 0x040fe200000006ff */
[----:B------:R-:W-:Y:S01]  /*0610*/  IMAD R177, R139, 0x70, RZ ;  /* 0x000000708bb17824 */ /* 0x000fe200078e02ff */
[-C--:B------:R-:W-:Y:S01]  /*0620*/  IADD3 R24, P4, PT, R11, R2.reuse, RZ ;  /* 0x000000020b187210 */ /* 0x080fe20007f9e0ff */
[----:B------:R-:W-:Y:S01]  /*0630*/  IMAD R57, R139, 0x12, RZ ;  /* 0x000000128b397824 */ /* 0x000fe200078e02ff */
[-C--:B------:R-:W-:Y:S01]  /*0640*/  IADD3 R6, P5, PT, R27, R2.reuse, RZ ;  /* 0x000000021b067210 */ /* 0x080fe20007fbe0ff */
[----:B------:R-:W-:Y:S01]  /*0650*/  IMAD R83, R139, 0x1e, RZ ;  /* 0x0000001e8b537824 */ /* 0x000fe200078e02ff */
[-C--:B------:R-:W-:Y:S01]  /*0660*/  LEA.HI.X.SX32 R15, R15, R3.reuse, 0x1, P2 ;  /* 0x000000030f0f7211 */ /* 0x080fe200010f0eff */
[----:B------:R-:W-:Y:S01]  /*0670*/  IMAD R97, R139, 0x26, RZ ;  /* 0x000000268b617824 */ /* 0x000fe200078e02ff */
[----:B------:R-:W-:Y:S01]  /*0680*/  LEA.HI.X.SX32 R17, R5, R3, 0x1, P6 ;  /* 0x0000000305117211 */ /* 0x000fe200030f0eff */
[----:B--2---:R-:W-:Y:S01]  /*0690*/  ULEA UR20, UR6, UR20, 0x18 ;  /* 0x0000001406147291 */ /* 0x004fe2000f8ec0ff */
[----:B------:R-:W-:-:S02]  /*06a0*/  IADD3 R20, P2, PT, R25, R2, RZ ;  /* 0x0000000219147210 */ /* 0x000fc40007f5e0ff */
[C---:B------:R-:W-:Y:S01]  /*06b0*/  LEA R53, R139.reuse, -R139, 0x4 ;  /* 0x8000008b8b357211 */ /* 0x040fe200078e20ff */
[----:B------:R-:W-:Y:S01]  /*06c0*/  IMAD R59, R139, 0x13, RZ ;  /* 0x000000138b3b7824 */ /* 0x000fe200078e02ff */
[-C--:B------:R-:W-:Y:S01]  /*06d0*/  LEA.HI.X.SX32 R5, R25, R3.reuse, 0x1, P1 ;  /* 0x0000000319057211 */ /* 0x080fe200008f0eff */
[----:B------:R-:W-:Y:S01]  /*06e0*/  IMAD R111, R139, 0x2e, RZ ;  /* 0x0000002e8b6f7824 */ /* 0x000fe200078e02ff */
[-C--:B------:R-:W-:Y:S01]  /*06f0*/  LEA.HI.X.SX32 R25, R7, R3.reuse, 0x1, P4 ;  /* 0x0000000307197211 */ /* 0x080fe200020f0eff */
[----:B------:R-:W-:Y:S01]  /*0700*/  IMAD R75, R139, 0x44, RZ ;  /* 0x000000448b4b7824 */ /* 0x000fe200078e02ff */
[-C--:B------:R-:W-:Y:S01]  /*0710*/  IADD3 R30, P1, PT, R33, R2.reuse, RZ ;  /* 0x00000002211e7210 */ /* 0x080fe20007f3e0ff */
[----:B------:R-:W-:Y:S01]  /*0720*/  IMAD R65, R139, 0x17, RZ ;  /* 0x000000178b417824 */ /* 0x000fe200078e02ff */
[-C--:B------:R-:W-:Y:S01]  /*0730*/  IADD3 R32, P4, PT, R41, R2.reuse, RZ ;  /* 0x0000000229207210 */ /* 0x080fe20007f9e0ff */
[----:B------:R-:W-:Y:S01]  /*0740*/  IMAD R69, R139, 0x1a, RZ ;  /* 0x0000001a8b457824 */ /* 0x000fe200078e02ff */
[-C--:B------:R-:W-:Y:S01]  /*0750*/  LEA.HI.X.SX32 R7, R41, R3.reuse, 0x1, P5 ;  /* 0x0000000329077211 */ /* 0x080fe200028f0eff */
[----:B------:R-:W-:Y:S01]  /*0760*/  IMAD R125, R139, 0x36, RZ ;  /* 0x000000368b7d7824 */ /* 0x000fe200078e02ff */
[-C--:B------:R-:W-:Y:S01]  /*0770*/  LEA.HI.X.SX32 R21, R21, R3.reuse, 0x1, P2 ;  /* 0x0000000315157211 */ /* 0x080fe200010f0eff */
[----:B------:R-:W0:Y:S01]  /*0780*/  LDS R132, [UR20] ;  /* 0x00000014ff847984 */ /* 0x000e220008000800 */
[-C--:B------:R-:W-:Y:S01]  /*0790*/  IADD3 R44, P5, PT, R47, R2.reuse, RZ ;  /* 0x000000022f2c7210 */ /* 0x080fe20007fbe0ff */
[----:B------:R-:W-:Y:S01]  /*07a0*/  IMAD R73, R139, 0x42, RZ ;  /* 0x000000428b497824 */ /* 0x000fe200078e02ff */
[C---:B------:R-:W-:Y:S01]  /*07b0*/  IADD3 R26, P2, PT, R31.reuse, R2, RZ ;  /* 0x000000021f1a7210 */ /* 0x040fe20007f5e0ff */
[----:B------:R-:W-:Y:S01]  /*07c0*/  BAR.SYNC.DEFER_BLOCKING 0x0 ;  /* 0x0000000000007b1d */ /* 0x000fe20000010000 */
[----:B------:R-:W-:-:S02]  /*07d0*/  LEA.HI.X.SX32 R31, R31, R3, 0x1, P1 ;  /* 0x000000031f1f7211 */ /* 0x000fc400008f0eff */
[----:B------:R-:W-:Y:S02]  /*07e0*/  LEA.HI.X.SX32 R33, R33, R3, 0x1, P4 ;  /* 0x0000000321217211 */ /* 0x000fe400020f0eff */
[CC--:B------:R-:W-:Y:S01]  /*07f0*/  LEA R23, R139.reuse, -R139.reuse, 0x3 ;  /* 0x8000008b8b177211 */ /* 0x0c0fe200078e18ff */
[----:B------:R-:W-:Y:S01]  /*0800*/  IMAD R51, R139, 0xd, RZ ;  /* 0x0000000d8b337824 */ /* 0x000fe200078e02ff */
[-C--:B------:R-:W-:Y:S01]  /*0810*/  IADD3 R40, P1, PT, R43, R2.reuse, RZ ;  /* 0x000000022b287210 */ /* 0x080fe20007f3e0ff */
[----:B------:R-:W-:Y:S01]  /*0820*/  IMAD R79, R139, 0x1b, RZ ;  /* 0x0000001b8b4f7824 */ /* 0x000fe200078e02ff */
[-C--:B------:R-:W-:Y:S01]  /*0830*/  IADD3 R42, P4, PT, R45, R2.reuse, RZ ;  /* 0x000000022d2a7210 */ /* 0x080fe20007f9e0ff */
[C---:B------:R-:W-:Y:S01]  /*0840*/  IMAD R63, R139.reuse, 0x16, RZ ;  /* 0x000000168b3f7824 */ /* 0x040fe200078e02ff */
[C---:B------:R-:W-:Y:S01]  /*0850*/  LEA R71, R139.reuse, -R139, 0x6 ;  /* 0x8000008b8b477211 */ /* 0x040fe200078e30ff */
[----:B------:R-:W-:Y:S01]  /*0860*/  IMAD R93, R139, 0x24, RZ ;  /* 0x000000248b5d7824 */ /* 0x000fe200078e02ff */
[-C--:B------:R-:W-:Y:S01]  /*0870*/  IADD3 R22, P6, PT, R191, R2.reuse, RZ ;  /* 0x00000002bf167210 */ /* 0x080fe20007fde0ff */
[----:B------:R-:W-:Y:S01]  /*0880*/  IMAD R137, R139, 0x3e, RZ ;  /* 0x0000003e8b897824 */ /* 0x000fe200078e02ff */
[-C--:B------:R-:W-:Y:S01]  /*0890*/  LEA.HI.X.SX32 R45, R45, R3.reuse, 0x1, P5 ;  /* 0x000000032d2d7211 */ /* 0x080fe200028f0eff */
[----:B------:R-:W-:Y:S01]  /*08a0*/  IMAD R49, R139, 0xb, RZ ;  /* 0x0000000b8b317824 */ /* 0x000fe200078e02ff */
[-C--:B------:R-:W-:Y:S01]  /*08b0*/  IADD3 R70, P5, PT, R29, R2.reuse, RZ ;  /* 0x000000021d467210 */ /* 0x080fe20007fbe0ff */
[----:B------:R-:W-:Y:S01]  /*08c0*/  IMAD R77, R139, 0x46, RZ ;  /* 0x000000468b4d7824 */ /* 0x000fe200078e02ff */
[-C--:B------:R-:W-:Y:S01]  /*08d0*/  LEA.HI.X.SX32 R41, R23, R3.reuse, 0x1, P1 ;  /* 0x0000000317297211 */ /* 0x080fe200008f0eff */
[----:B------:R-:W-:Y:S01]  /*08e0*/  IMAD R89, R139, 0x22, RZ ;  /* 0x000000228b597824 */ /* 0x000fe200078e02ff */
[-C--:B------:R-:W-:Y:S01]  /*08f0*/  LEA.HI.X.SX32 R23, R71, R3.reuse, 0x1, P6 ;  /* 0x0000000347177211 */ /* 0x080fe200030f0eff */
[----:B------:R-:W-:Y:S01]  /*0900*/  IMAD R107, R139, 0x2c, RZ ;  /* 0x0000002c8b6b7824 */ /* 0x000fe200078e02ff */
[----:B------:R-:W-:Y:S01]  /*0910*/  IADD3 R10, P3, PT, R177, R2, RZ ;  /* 0x00000002b10a7210 */ /* 0x000fe20007f7e0ff */
[C---:B------:R-:W-:Y:S01]  /*0920*/  IMAD R145, R139.reuse, 0x4c, RZ ;  /* 0x0000004c8b917824 */ /* 0x040fe200078e02ff */
[----:B------:R-:W-:-:S02]  /*0930*/  LEA.HI.X.SX32 R71, R139, R3, 0x1, P5 ;  /* 0x000000038b477211 */ /* 0x000fc400028f0eff */
[CC--:B------:R-:W-:Y:S01]  /*0940*/  LEA R85, R139.reuse, -R139.reuse, 0x5 ;  /* 0x8000008b8b557211 */ /* 0x0c0fe200078e28ff */
[C---:B------:R-:W-:Y:S01]  /*0950*/  IMAD R91, R139.reuse, 0x23, RZ ;  /* 0x000000238b5b7824 */ /* 0x040fe200078e02ff */
[C---:B------:R-:W-:Y:S01]  /*0960*/  LEA R39, R139.reuse, R139, 0x3 ;  /* 0x0000008b8b277211 */ /* 0x040fe200078e18ff */
[----:B------:R-:W-:Y:S01]  /*0970*/  IMAD R151, R139, 0x54, RZ ;  /* 0x000000548b977824 */ /* 0x000fe200078e02ff */
[-C--:B------:R-:W-:Y:S01]  /*0980*/  IADD3 R46, P5, PT, R57, R2.reuse, RZ ;  /* 0x00000002392e7210 */ /* 0x080fe20007fbe0ff */
[----:B------:R-:W-:Y:S01]  /*0990*/  IMAD R103, R139, 0x2a, RZ ;  /* 0x0000002a8b677824 */ /* 0x000fe200078e02ff */
[-C--:B------:R-:W-:Y:S01]  /*09a0*/  LEA.HI.X.SX32 R27, R11, R3.reuse, 0x1, P2 ;  /* 0x000000030b1b7211 */ /* 0x080fe200010f0eff */
[----:B------:R-:W-:Y:S01]  /*09b0*/  IMAD R121, R139, 0x34, RZ ;  /* 0x000000348b797824 */ /* 0x000fe200078e02ff */
[-C--:B------:R-:W-:Y:S01]  /*09c0*/  LEA.HI.X.SX32 R11, R47, R3.reuse, 0x1, P3 ;  /* 0x000000032f0b7211 */ /* 0x080fe200018f0eff */
[----:B------:R-:W-:Y:S01]  /*09d0*/  IMAD R157, R139, 0x5a, RZ ;  /* 0x0000005a8b9d7824 */ /* 0x000fe200078e02ff */
[-C--:B------:R-:W-:Y:S01]  /*09e0*/  LEA.HI.X.SX32 R47, R39, R3.reuse, 0x1, P5 ;  /* 0x00000003272f7211 */ /* 0x080fe200028f0eff */
[----:B------:R-:W-:Y:S01]  /*09f0*/  IMAD R61, R139, 0x15, RZ ;  /* 0x000000158b3d7824 */ /* 0x000fe200078e02ff */
[-C--:B------:R-:W-:Y:S01]  /*0a00*/  IADD3 R52, P5, PT, R83, R2.reuse, RZ ;  /* 0x0000000253347210 */ /* 0x080fe20007fbe0ff */
[C---:B------:R-:W-:Y:S01]  /*0a10*/  IMAD R109, R139.reuse, 0x2d, RZ ;  /* 0x0000002d8b6d7824 */ /* 0x040fe200078e02ff */
[C---:B------:R-:W-:Y:S01]  /*0a20*/  SHF.L.U32 R35, R139.reuse, 0x2, RZ ;  /* 0x000000028b237819 */ /* 0x040fe200000006ff */
[----:B------:R-:W-:Y:S01]  /*0a30*/  IMAD R117, R139, 0x32, RZ ;  /* 0x000000328b757824 */ /* 0x000fe200078e02ff */
[-C--:B------:R-:W-:Y:S01]  /*0a40*/  LEA.HI.X.SX32 R53, R53, R3.reuse, 0x1, P5 ;  /* 0x0000000335357211 */ /* 0x080fe200028f0eff */
[----:B------:R-:W-:Y:S01]  /*0a50*/  IMAD R135, R139, 0x3c, RZ ;  /* 0x0000003c8b877824 */ /* 0x000fe200078e02ff */
[-C--:B------:R-:W-:Y:S01]  /*0a60*/  IADD3 R58, P5, PT, R97, R2.reuse, RZ ;  /* 0x00000002613a7210 */ /* 0x080fe20007fbe0ff */
[C---:B------:R-:W-:Y:S01]  /*0a70*/  IMAD R67, R139.reuse, 0x19, RZ ;  /* 0x000000198b437824 */ /* 0x040fe200078e02ff */
[CC--:B------:R-:W-:Y:S01]  /*0a80*/  LEA R74, P6, R139.reuse, R2.reuse, 0x3 ;  /* 0x000000028b4a7211 */ /* 0x0c0fe200078c18ff */
        /* <DEDUP_REMOVED lines=8> */
[----:B---3--:R-:W5:Y:S01]  /*0b10*/  LDG.E.U16 R24, desc[UR36][R24.64] ;  /* 0x0000002418187981 */ /* 0x008f62000c1e1500 */
[-C--:B------:R-:W-:Y:S01]  /*0b20*/  LEA.HI.X.SX32 R65, R65, R3.reuse, 0x1, P5 ;  /* 0x0000000341417211 */ /* 0x080fe200028f0eff */
[C---:B------:R-:W-:Y:S01]  /*0b30*/  IMAD R81, R139.reuse, 0x1d, RZ ;  /* 0x0000001d8b517824 */ /* 0x040fe200078e02ff */
[CC--:B------:R-:W-:Y:S01]  /*0b40*/  LEA R72, P3, R139.reuse, R2.reuse, 0x2 ;  /* 0x000000028b487211 */ /* 0x0c0fe200078610ff */
[----:B------:R-:W-:Y:S01]  /*0b50*/  IMAD R95, R139, 0x25, RZ ;  /* 0x000000258b5f7824 */ /* 0x000fe200078e02ff */
[-C--:B------:R-:W-:Y:S01]  /*0b60*/  IADD3 R50, P6, PT, R69, R2.reuse, RZ ;  /* 0x0000000245327210 */ /* 0x080fe20007fde0ff */
        /* <DEDUP_REMOVED lines=25> */
[----:B------:R-:W-:Y:S01]  /*0d00*/  LEA.HI.X.SX32 R85, R85, R3, 0x1, P5 ;  /* 0x0000000355557211 */ /* 0x000fe200028f0eff */
[C---:B------:R-:W-:Y:S01]  /*0d10*/  IMAD R159, R139.reuse, 0x5c, RZ ;  /* 0x0000005c8b9f7824 */ /* 0x040fe200078e02ff */
[C---:B------:R-:W-:Y:S01]  /*0d20*/  LEA R55, R139.reuse, R139, 0x4 ;  /* 0x0000008b8b377211 */ /* 0x040fe200078e20ff */
        /* <DEDUP_REMOVED lines=10> */
[----:B------:R-:W1:Y:S01]  /*0dd0*/  LDCU UR4, c[0x0][0x3c8] ;  /* 0x00007900ff0477ac */ /* 0x000e620008000800 */
[-C--:B------:R-:W-:Y:S01]  /*0de0*/  LEA.HI.X.SX32 R63, R63, R3.reuse, 0x1, P6 ;  /* 0x000000033f3f7211 */ /* 0x080fe200030f0eff */
[----:B------:R-:W-:Y:S01]  /*0df0*/  IMAD R165, R139, 0x64, RZ ;  /* 0x000000648ba57824 */ /* 0x000fe200078e02ff */
[-C--:B------:R-:W-:Y:S01]  /*0e00*/  IADD3 R96, P4, PT, R151, R2.reuse, RZ ;  /* 0x0000000297607210 */ /* 0x080fe20007f9e0ff */
[----:B------:R-:W-:Y:S01]  /*0e10*/  IMAD R181, R139, 0x74, RZ ;  /* 0x000000748bb57824 */ /* 0x000fe200078e02ff */
[----:B------:R-:W-:Y:S01]  /*0e20*/  LEA.HI.X.SX32 R91, R97, R3, 0x1, P5 ;  /* 0x00000003615b7211 */ /* 0x000fe200028f0eff */
[----:B------:R-:W5:Y:S01]  /*0e30*/  LDG.E.U16 R134, desc[UR36][R10.64] ;  /* 0x000000240a867981 */ /* 0x000f62000c1e1500 */
[----:B------:R-:W-:-:S02]  /*0e40*/  IADD3 R60, P3, PT, R103, R2, RZ ;  /* 0x00000002673c7210 */ /* 0x000fc40007f7e0ff */
        /* <DEDUP_REMOVED lines=14> */
[----:B------:R-:W-:Y:S01]  /*0f30*/  IADD3 R82, P6, PT, R135, R2, RZ ;  /* 0x0000000287527210 */ /* 0x000fe20007fde0ff */
[----:B------:R2:W5:Y:S01]  /*0f40*/  LDG.E.U16 R25, desc[UR36][R102.64] ;  /* 0x0000002466197981 */ /* 0x000562000c1e1500 */
[----:B------:R-:W-:-:S02]  /*0f50*/  LEA.HI.X.SX32 R67, R67, R3, 0x1, P3 ;  /* 0x0000000343437211 */ /* 0x000fc400018f0eff */
[-C--:B------:R-:W-:Y:S01]  /*0f60*/  LEA.HI.X.SX32 R83, R83, R3.reuse, 0x1, P6 ;  /* 0x0000000353537211 */ /* 0x080fe200030f0eff */
[----:B------:R-:W5:Y:S01]  /*0f70*/  LDG.E.U16 R68, desc[UR36][R2.64] ;  /* 0x0000002402447981 */ /* 0x000f62000c1e1500 */
[-C--:B------:R-:W-:Y:S01]  /*0f80*/  IADD3 R80, P3, PT, R131, R2.reuse, RZ ;  /* 0x0000000283507210 */ /* 0x080fe20007f7e0ff */
[----:B------:R-:W-:Y:S01]  /*0f90*/  IMAD R69, R139, 0x3d, RZ ;  /* 0x0000003d8b457824 */ /* 0x000fe200078e02ff */
[-C--:B------:R-:W-:Y:S01]  /*0fa0*/  IADD3 R88, P6, PT, R143, R2.reuse, RZ ;  /* 0x000000028f587210 */ /* 0x080fe20007fde0ff */
[----:B------:R-:W5:Y:S01]  /*0fb0*/  LDG.E.U16 R9, desc[UR36][R8.64] ;  /* 0x0000002408097981 */ /* 0x000f62000c1e1500 */
[----:B------:R-:W-:Y:S01]  /*0fc0*/  LEA.HI.X.SX32 R35, R89, R3, 0x1, P1 ;  /* 0x0000000359237211 */ /* 0x000fe200008f0eff */
[----:B--2---:R-:W2:Y:S01]  /*0fd0*/  LDC.64 R102, c[0x0][0x3c0] ;  /* 0x0000f000ff667b82 */ /* 0x004ea20000000a00 */
[----:B------:R-:W-:Y:S01]  /*0fe0*/  LEA R87, R139, R139, 0x5 ;  /* 0x0000008b8b577211 */ /* 0x000fe200078e28ff */
[----:B------:R-:W5:Y:S01]  /*0ff0*/  LDG.E.U16 R26, desc[UR36][R26.64] ;  /* 0x000000241a1a7981 */ /* 0x000f62000c1e1500 */
[----:B------:R-:W-:-:S02]  /*1000*/  IADD3 R94, P1, PT, R149, R2, RZ ;  /* 0x00000002955e7210 */ /* 0x000fc40007f3e0ff */
[-C--:B------:R-:W-:Y:S01]  /*1010*/  IADD3 R108, P4, PT, R163, R2.reuse, RZ ;  /* 0x00000002a36c7210 */ /* 0x080fe20007f9e0ff */
[----:B------:R-:W5:Y:S01]  /*1020*/  LDG.E.U16 R13, desc[UR36][R12.64] ;  /* 0x000000240c0d7981 */ /* 0x000f62000c1e1500 */
[-C--:B------:R-:W-:Y:S02]  /*1030*/  LEA.HI.X.SX32 R81, R81, R3.reuse, 0x1, P3 ;  /* 0x0000000351517211 */ /* 0x080fe400018f0eff */
[-C--:B------:R-:W-:Y:S01]  /*1040*/  LEA.HI.X.SX32 R89, R95, R3.reuse, 0x1, P6 ;  /* 0x000000035f597211 */ /* 0x080fe200030f0eff */
[----:B------:R-:W5:Y:S01]  /*1050*/  LDG.E.U16 R18, desc[UR36][R18.64] ;  /* 0x0000002412127981 */ /* 0x000f62000c1e1500 */
[-C--:B------:R-:W-:Y:S02]  /*1060*/  IADD3 R114, P5, PT, R169, R2.reuse, RZ ;  /* 0x00000002a9727210 */ /* 0x080fe40007fbe0ff */
[----:B------:R-:W-:Y:S01]  /*1070*/  IADD3 R86, P3, PT, R141, R2, RZ ;  /* 0x000000028d567210 */ /* 0x000fe20007f7e0ff */
[----:B------:R3:W5:Y:S01]  /*1080*/  LDG.E.U16 R11, desc[UR36][R88.64] ;  /* 0x00000024580b7981 */ /* 0x000762000c1e1500 */
[----:B------:R-:W-:-:S02]  /*1090*/  LEA.HI.X.SX32 R29, R87, R3, 0x1, P2 ;  /* 0x00000003571d7211 */ /* 0x000fc400010f0eff */
[-C--:B------:R-:W-:Y:S01]  /*10a0*/  IADD3 R100, P6, PT, R155, R2.reuse, RZ ;  /* 0x000000029b647210 */ /* 0x080fe20007fde0ff */
[----:B------:R-:W5:Y:S01]  /*10b0*/  LDG.E.U16 R20, desc[UR36][R20.64] ;  /* 0x0000002414147981 */ /* 0x000f62000c1e1500 */
[-C--:B------:R-:W-:Y:S02]  /*10c0*/  LEA.HI.X.SX32 R95, R101, R3.reuse, 0x1, P1 ;  /* 0x00000003655f7211 */ /* 0x080fe400008f0eff */
[-C--:B------:R-:W-:Y:S01]  /*10d0*/  IADD3 R92, P2, PT, R147, R2.reuse, RZ ;  /* 0x00000002935c7210 */ /* 0x080fe20007f5e0ff */
[----:B------:R-:W5:Y:S01]  /*10e0*/  LDG.E.U16 R28, desc[UR36][R28.64] ;  /* 0x000000241c1c7981 */ /* 0x000f62000c1e1500 */
[-C--:B------:R-:W-:Y:S01]  /*10f0*/  IADD3 R106, P1, PT, R161, R2.reuse, RZ ;  /* 0x00000002a16a7210 */ /* 0x080fe20007f3e0ff */
[----:B---3--:R-:W3:Y:S01]  /*1100*/  LDC.64 R88, c[0x0][0x388] ;  /* 0x0000e200ff587b82 */ /* 0x008ee20000000a00 */
[-C--:B------:R-:W-:Y:S01]  /*1110*/  LEA.HI.X.SX32 R109, R115, R3.reuse, 0x1, P4 ;  /* 0x00000003736d7211 */ /* 0x080fe200020f0eff */
[----:B--2---:R-:W-:Y:S01]  /*1120*/  IMAD R102, R102, UR9, RZ ;  /* 0x0000000966667c24 */ /* 0x004fe2000f8e02ff */
[----:B------:R-:W-:Y:S01]  /*1130*/  IADD3 R120, P4, PT, R175, R2, RZ ;  /* 0x00000002af787210 */ /* 0x000fe20007f9e0ff */
[----:B------:R-:W5:Y:S01]  /*1140*/  LDG.E.U16 R19, desc[UR36][R94.64] ;  /* 0x000000245e137981 */ /* 0x000f62000c1e1500 */
[----:B------:R-:W-:-:S02]  /*1150*/  LEA.HI.X.SX32 R115, R121, R3, 0x1, P5 ;  /* 0x0000000379737211 */ /* 0x000fc400028f0eff */
[-C--:B------:R-:W-:Y:S01]  /*1160*/  LEA.HI.X.SX32 R87, R93, R3.reuse, 0x1, P3 ;  /* 0x000000035d577211 */ /* 0x080fe200018f0eff */
[----:B------:R-:W5:Y:S01]  /*1170*/  LDG.E.U16 R21, desc[UR36][R96.64] ;  /* 0x0000002460157981 */ /* 0x000f62000c1e1500 */
[-C--:B------:R-:W-:Y:S02]  /*1180*/  LEA.HI.X.SX32 R101, R107, R3.reuse, 0x1, P6 ;  /* 0x000000036b657211 */ /* 0x080fe400030f0eff */
[-C--:B------:R-:W-:Y:S01]  /*1190*/  IADD3 R126, P5, PT, R183, R2.reuse, RZ ;  /* 0x00000002b77e7210 */ /* 0x080fe20007fbe0ff */
[----:B------:R-:W5:Y:S01]  /*11a0*/  LDG.E.U16 R14, desc[UR36][R14.64] ;  /* 0x000000240e0e7981 */ /* 0x000f62000c1e1500 */
[-C--:B------:R-:W-:Y:S02]  /*11b0*/  IADD3 R98, P3, PT, R153, R2.reuse, RZ ;  /* 0x0000000299627210 */ /* 0x080fe40007f7e0ff */
[----:B------:R-:W-:Y:S01]  /*11c0*/  LEA.HI.X.SX32 R93, R99, R3, 0x1, P2 ;  /* 0x00000003635d7211 */ /* 0x000fe200010f0eff */
[----:B------:R-:W5:Y:S01]  /*11d0*/  LDG.E.U16 R16, desc[UR36][R16.64] ;  /* 0x0000002410107981 */ /* 0x000f62000c1e1500 */
[----:B------:R-:W-:-:S02]  /*11e0*/  IADD3 R112, P6, PT, R167, R2, RZ ;  /* 0x00000002a7707210 */ /* 0x000fc40007fde0ff */
[-C--:B------:R-:W-:Y:S01]  /*11f0*/  LEA.HI.X.SX32 R107, R113, R3.reuse, 0x1, P1 ;  /* 0x00000003716b7211 */ /* 0x080fe200008f0eff */
[----:B------:R-:W5:Y:S01]  /*1200*/  LDG.E.U16 R30, desc[UR36][R30.64] ;  /* 0x000000241e1e7981 */ /* 0x000f62000c1e1500 */
[-C--:B------:R-:W-:Y:S02]  /*1210*/  IADD3 R104, P2, PT, R159, R2.reuse, RZ ;  /* 0x000000029f687210 */ /* 0x080fe40007f5e0ff */
[----:B------:R-:W-:Y:S01]  /*1220*/  IADD3 R118, P1, PT, R173, R2, RZ ;  /* 0x00000002ad767210 */ /* 0x000fe20007f3e0ff */
[----:B------:R-:W5:Y:S01]  /*1230*/  LDG.E.U16 R15, desc[UR36][R90.64] ;  /* 0x000000245a0f7981 */ /* 0x000f62000c1e1500 */
[-C--:B------:R-:W-:Y:S02]  /*1240*/  LEA.HI.X.SX32 R121, R127, R3.reuse, 0x1, P4 ;  /* 0x000000037f797211 */ /* 0x080fe400020f0eff */
[-C--:B------:R-:W-:Y:S01]  /*1250*/  LEA.HI.X.SX32 R127, R133, R3.reuse, 0x1, P5 ;  /* 0x00000003857f7211 */ /* 0x080fe200028f0eff */
[----:B------:R-:W5:Y:S01]  /*1260*/  LDG.E.U16 R17, desc[UR36][R92.64] ;  /* 0x000000245c117981 */ /* 0x000f62000c1e1500 */
[----:B------:R-:W-:-:S02]  /*1270*/  LEA.HI.X.SX32 R99, R105, R3, 0x1, P3 ;  /* 0x0000000369637211 */ /* 0x000fc400018f0eff */
[-C--:B------:R-:W-:Y:S01]  /*1280*/  LEA.HI.X.SX32 R113, R119, R3.reuse, 0x1, P6 ;  /* 0x0000000377717211 */ /* 0x080fe200030f0eff */
[----:B------:R2:W5:Y:S01]  /*1290*/  LDG.E.U16 R133, desc[UR36][R6.64] ;  /* 0x0000002406857981 */ /* 0x000562000c1e1500 */
[-C--:B------:R-:W-:Y:S02]  /*12a0*/  IADD3 R110, P3, PT, R165, R2.reuse, RZ ;  /* 0x00000002a56e7210 */ /* 0x080fe40007f7e0ff */
[-C--:B------:R-:W-:Y:S01]  /*12b0*/  LEA.HI.X.SX32 R105, R111, R3.reuse, 0x1, P2 ;  /* 0x000000036f697211 */ /* 0x080fe200010f0eff */
[----:B------:R-:W5:Y:S01]  /*12c0*/  LDG.E.U16 R32, desc[UR36][R32.64] ;  /* 0x0000002420207981 */ /* 0x000f62000c1e1500 */
[-C--:B------:R-:W-:Y:S02]  /*12d0*/  IADD3 R124, P6, PT, R181, R2.reuse, RZ ;  /* 0x00000002b57c7210 */ /* 0x080fe40007fde0ff */
[----:B------:R-:W-:Y:S01]  /*12e0*/  LEA.HI.X.SX32 R119, R125, R3, 0x1, P1 ;  /* 0x000000037d777211 */ /* 0x000fe200008f0eff */
[----:B------:R-:W5:Y:S01]  /*12f0*/  LDG.E.U16 R40, desc[UR36][R40.64] ;  /* 0x0000002428287981 */ /* 0x000f62000c1e1500 */
[----:B------:R-:W-:-:S02]  /*1300*/  IADD3 R116, P2, PT, R171, R2, RZ ;  /* 0x00000002ab747210 */ /* 0x000fc40007f5e0ff */
[----:B--2---:R-:W-:Y:S01]  /*1310*/  SHF.R.U32.HI R6, RZ, 0x6, R36 ;  /* 0x00000006ff067819 */ /* 0x004fe20000011624 */
[----:B------:R-:W5:Y:S01]  /*1320*/  LDG.E.U16 R7, desc[UR36][R86.64] ;  /* 0x0000002456077981 */ /* 0x000f62000c1e1500 */
[-C--:B------:R-:W-:Y:S02]  /*1330*/  IADD3 R130, P1, PT, R187, R2.reuse, RZ ;  /* 0x00000002bb827210 */ /* 0x080fe40007f3e0ff */
[-C--:B------:R-:W-:Y:S01]  /*1340*/  LEA.HI.X.SX32 R111, R117, R3.reuse, 0x1, P3 ;  /* 0x00000003756f7211 */ /* 0x080fe200018f0eff */
[----:B------:R-:W5:Y:S01]  /*1350*/  LDG.E.U16 R42, desc[UR36][R42.64] ;  /* 0x000000242a2a7981 */ /* 0x000f62000c1e1500 */
[----:B------:R-:W-:Y:S02]  /*1360*/  LEA.HI.X.SX32 R125, R131, R3, 0x1, P6 ;  /* 0x00000003837d7211 */ /* 0x000fe400030f0eff */
[----:B------:R-:W-:Y:S01]  /*1370*/  SGXT.U32 R6, R6, 0x2 ;  /* 0x000000020606781a */ /* 0x000fe20000000000 */
[----:B------:R-:W5:Y:S01]  /*1380*/  LDG.E.U16 R44, desc[UR36][R44.64] ;  /* 0x000000242c2c7981 */ /* 0x000f62000c1e1500 */
[----:B------:R-:W-:-:S02]  /*1390*/  IADD3 R122, P3, PT, R179, R2, RZ ;  /* 0x00000002b37a7210 */ /* 0x000fc40007f7e0ff */
[-C--:B------:R-:W-:Y:S01]  /*13a0*/  LEA.HI.X.SX32 R117, R123, R3.reuse, 0x1, P2 ;  /* 0x000000037b757211 */ /* 0x080fe200010f0eff */
[----:B------:R-:W5:Y:S01]  /*13b0*/  LDG.E.U16 R70, desc[UR36][R70.64] ;  /* 0x0000002446467981 */ /* 0x000f62000c1e1500 */
[----:B------:R-:W-:Y:S02]  /*13c0*/  LEA.HI.X.SX32 R131, R69, R3, 0x1, P1 ;  /* 0x0000000345837211 */ /* 0x000fe400008f0eff */
[-C--:B------:R-:W-:Y:S01]  /*13d0*/  IADD3 R128, P2, PT, R185, R2.reuse, RZ ;  /* 0x00000002b9807210 */ /* 0x080fe20007f5e0ff */
[----:B------:R2:W5:Y:S01]  /*13e0*/  LDG.E.U16 R69, desc[UR36][R4.64] ;  /* 0x0000002404457981 */ /* 0x000562000c1e1500 */
[----:B------:R-:W-:Y:S01]  /*13f0*/  IADD3 R2, P4, PT, R189, R2, RZ ;  /* 0x00000002bd027210 */ /* 0x000fe20007f9e0ff */
[----:B------:R-:W-:Y:S01]  /*1400*/  IMAD R6, R6, R103, RZ ;  /* 0x0000006706067224 */ /* 0x000fe200078e02ff */
[-C--:B------:R-:W-:Y:S01]  /*1410*/  LEA.HI.X.SX32 R123, R129, R3.reuse, 0x1, P3 ;  /* 0x00000003817b7211 */ /* 0x080fe200018f0eff */
[----:B------:R-:W5:Y:S01]  /*1420*/  LDG.E.U16 R72, desc[UR36][R72.64] ;  /* 0x0000002448487981 */ /* 0x000f62000c1e1500 */
[----:B------:R-:W-:-:S02]  /*1430*/  LEA.HI.X.SX32 R129, R135, R3, 0x1, P2 ;  /* 0x0000000387817211 */ /* 0x000fc400010f0eff */
[----:B------:R-:W-:Y:S01]  /*1440*/  LEA.HI.X.SX32 R3, R137, R3, 0x1, P4 ;  /* 0x0000000389037211 */ /* 0x000fe200020f0eff */
[----:B------:R-:W5:Y:S01]  /*1450*/  LDG.E.U16 R135, desc[UR36][R22.64] ;  /* 0x0000002416877981 */ /* 0x000f62000c1e1500 */
[----:B--2---:R-:W-:Y:S02]  /*1460*/  LOP3.LUT R4, R36, 0x3f, RZ, 0xc0, !PT ;  /* 0x0000003f24047812 */ /* 0x004fe400078ec0ff */
[----:B------:R-:W-:Y:S01]  /*1470*/  SHF.R.U32.HI R10, RZ, 0x5, R36 ;  /* 0x00000005ff0a7819 */ /* 0x000fe20000011624 */
[----:B------:R2:W5:Y:S02]  /*1480*/  LDG.E.U16 R27, desc[UR36][R2.64] ;  /* 0x00000024021b7981 */ /* 0x000564000c1e1500 */
[----:B-1----:R-:W-:Y:S01]  /*1490*/  IMAD R5, R4, UR4, RZ ;  /* 0x0000000404057c24 */ /* 0x002fe2000f8e02ff */
[----:B------:R-:W-:Y:S01]  /*14a0*/  LEA R8, R103, R6, 0x2 ;  /* 0x0000000667087211 */ /* 0x000fe200078e10ff */
[----:B------:R-:W5:Y:S01]  /*14b0*/  LDG.E.U16 R74, desc[UR36][R74.64] ;  /* 0x000000244a4a7981 */ /* 0x000f62000c1e1500 */
[----:B------:R-:W-:-:S02]  /*14c0*/  R2UR UR14, R10 ;  /* 0x000000000a0e72ca */ /* 0x000fc400000e0000 */
[----:B------:R-:W-:Y:S01]  /*14d0*/  LEA R10, R103, R8, 0x2 ;  /* 0x00000008670a7211 */ /* 0x000fe200078e10ff */
[----:B------:R1:W5:Y:S01]  /*14e0*/  LDG.E.U16 R23, desc[UR36][R100.64] ;  /* 0x0000002464177981 */ /* 0x000362000c1e1500 */
[C---:B--2---:R-:W-:Y:S02]  /*14f0*/  SHF.L.U32 R2, R5.reuse, 0x1, RZ ;  /* 0x0000000105027819 */ /* 0x044fe400000006ff */
[----:B------:R-:W-:Y:S01]  /*1500*/  SHF.L.U32 R3, R102, 0x1, RZ ;  /* 0x0000000166037819 */ /* 0x000fe200000006ff */
[----:B------:R-:W-:Y:S01]  /*1510*/  IMAD.HI R5, R5, 0x2, RZ ;  /* 0x0000000205057827 */ /* 0x000fe200078e02ff */
[----:B------:R2:W5:Y:S02]  /*1520*/  LDG.E.U16 R22, desc[UR36][R98.64] ;  /* 0x0000002462167981 */ /* 0x000564000c1e1500 */
[----:B---3--:R-:W-:Y:S01]  /*1530*/  IADD3 R87, P1, P2, R2, R88, R3 ;  /* 0x0000005802577210 */ /* 0x008fe20007a3e003 */
[----:B------:R-:W-:Y:S01]  /*1540*/  IMAD.HI R102, R102, 0x2, RZ ;  /* 0x0000000266667827 */ /* 0x000fe200078e02ff */
[----:B------:R-:W-:Y:S01]  /*1550*/  LEA R2, R103, R10, 0x2 ;  /* 0x0000000a67027211 */ /* 0x000fe200078e10ff */
[----:B------:R3:W5:Y:S01]  /*1560*/  LDG.E.U16 R46, desc[UR36][R46.64] ;  /* 0x000000242e2e7981 */ /* 0x000762000c1e1500 */
[----:B------:R-:W-:-:S02]  /*1570*/  LOP3.LUT R3, R36, 0xc0, RZ, 0xc0, !PT ;  /* 0x000000c024037812 */ /* 0x000fc400078ec0ff */
[----:B------:R-:W-:Y:S01]  /*1580*/  LEA R12, R103, R2, 0x2 ;  /* 0x00000002670c7211 */ /* 0x000fe200078e10ff */
[----:B------:R3:W5:Y:S01]  /*1590*/  LDG.E.U16 R48, desc[UR36][R48.64] ;  /* 0x0000002430307981 */ /* 0x000762000c1e1500 */
[----:B------:R-:W-:Y:S02]  /*15a0*/  IADD3.X R29, PT, PT, R5, R89, R102, P1, P2 ;  /* 0x00000059051d7210 */ /* 0x000fe40000fe4466 */
[C---:B-1----:R-:W-:Y:S01]  /*15b0*/  LEA R100, P1, R6.reuse, R87, 0x1 ;  /* 0x0000005706647211 */ /* 0x042fe200078208ff */
[----:B------:R3:W5:Y:S01]  /*15c0*/  LDG.E.U16 R50, desc[UR36][R50.64] ;  /* 0x0000002432327981 */ /* 0x000762000c1e1500 */
[----:B------:R-:W-:Y:S02]  /*15d0*/  LEA R5, R3, R4, 0x6 ;  /* 0x0000000403057211 */ /* 0x000fe400078e30ff */
[----:B------:R-:W-:Y:S01]  /*15e0*/  LEA R4, R103, R12, 0x2 ;  /* 0x0000000c67047211 */ /* 0x000fe200078e10ff */
[----:B------:R3:W5:Y:S01]  /*15f0*/  LDG.E.U16 R52, desc[UR36][R52.64] ;  /* 0x0000002434347981 */ /* 0x000762000c1e1500 */
[----:B------:R-:W-:-:S02]  /*1600*/  LEA.HI.X.SX32 R101, R6, R29, 0x1, P1 ;  /* 0x0000001d06657211 */ /* 0x000fc400008f0eff */
[C---:B------:R-:W-:Y:S01]  /*1610*/  LEA R94, P3, R2.reuse, R87, 0x1 ;  /* 0x00000057025e7211 */ /* 0x040fe200078608ff */
[----:B------:R3:W5:Y:S01]  /*1620*/  LDG.E.U16 R54, desc[UR36][R54.64] ;  /* 0x0000002436367981 */ /* 0x000762000c1e1500 */
[C---:B------:R-:W-:Y:S02]  /*1630*/  LEA R6, R103.reuse, R4, 0x2 ;  /* 0x0000000467067211 */ /* 0x040fe400078e10ff */
[----:B------:R-:W-:Y:S01]  /*1640*/  LEA.HI.X.SX32 R95, R2, R29, 0x1, P3 ;  /* 0x0000001d025f7211 */ /* 0x000fe200018f0eff */
[----:B------:R3:W5:Y:S01]  /*1650*/  LDG.E.U16 R56, desc[UR36][R56.64] ;  /* 0x0000002438387981 */ /* 0x000762000c1e1500 */
[-C--:B--2---:R-:W-:Y:S02]  /*1660*/  LEA R98, P2, R8, R87.reuse, 0x1 ;  /* 0x0000005708627211 */ /* 0x084fe400078408ff */
[----:B------:R-:W-:Y:S01]  /*1670*/  LEA R96, P1, R10, R87, 0x1 ;  /* 0x000000570a607211 */ /* 0x000fe200078208ff */
[----:B------:R3:W5:Y:S01]  /*1680*/  LDG.E.U16 R58, desc[UR36][R58.64] ;  /* 0x000000243a3a7981 */ /* 0x000762000c1e1500 */
[----:B------:R-:W-:-:S02]  /*1690*/  LEA R2, R103, R6, 0x2 ;  /* 0x0000000667027211 */ /* 0x000fc400078e10ff */
[-C--:B------:R-:W-:Y:S01]  /*16a0*/  LEA.HI.X.SX32 R99, R8, R29.reuse, 0x1, P2 ;  /* 0x0000001d08637211 */ /* 0x080fe200010f0eff */
[----:B------:R3:W5:Y:S01]  /*16b0*/  LDG.E.U16 R60, desc[UR36][R60.64] ;  /* 0x000000243c3c7981 */ /* 0x000762000c1e1500 */
[----:B------:R-:W-:Y:S02]  /*16c0*/  LEA.HI.X.SX32 R97, R10, R29, 0x1, P1 ;  /* 0x0000001d0a617211 */ /* 0x000fe400008f0eff */
[-C--:B------:R-:W-:Y:S01]  /*16d0*/  LEA R86, P4, R2, R87.reuse, 0x1 ;  /* 0x0000005702567211 */ /* 0x080fe200078808ff */
[----:B------:R3:W5:Y:S01]  /*16e0*/  LDG.E.U16 R62, desc[UR36][R62.64] ;  /* 0x000000243e3e7981 */ /* 0x000762000c1e1500 */
[-C--:B------:R-:W-:Y:S02]  /*16f0*/  LEA R92, P1, R12, R87.reuse, 0x1 ;  /* 0x000000570c5c7211 */ /* 0x080fe400078208ff */
[-C--:B------:R-:W-:Y:S01]  /*1700*/  LEA R90, P2, R4, R87.reuse, 0x1 ;  /* 0x00000057045a7211 */ /* 0x080fe200078408ff */
[----:B------:R3:W5:Y:S01]  /*1710*/  LDG.E.U16 R64, desc[UR36][R64.64] ;  /* 0x0000002440407981 */ /* 0x000762000c1e1500 */
[----:B------:R-:W-:-:S02]  /*1720*/  LEA R88, P3, R6, R87, 0x1 ;  /* 0x0000005706587211 */ /* 0x000fc400078608ff */
[----:B0-----:R-:W-:Y:S01]  /*1730*/  R2UR UR21, R132 ;  /* 0x00000000841572ca */ /* 0x001fe200000e0000 */
[----:B------:R3:W5:Y:S01]  /*1740*/  LDG.E.U16 R66, desc[UR36][R66.64] ;  /* 0x0000002442427981 */ /* 0x000762000c1e1500 */
[----:B------:R-:W-:-:S03]  /*1750*/  LEA.HI.X.SX32 R87, R2, R29, 0x1, P4 ;  /* 0x0000001d02577211 */ /* 0x000fc600020f0eff */
[----:B------:R3:W5:Y:S01]  /*1760*/  LDG.E.U16 R76, desc[UR36][R76.64] ;  /* 0x000000244c4c7981 */ /* 0x000762000c1e1500 */
[----:B------:R-:W-:-:S03]  /*1770*/  LEA.HI.X.SX32 R93, R12, R29, 0x1, P1 ;  /* 0x0000001d0c5d7211 */ /* 0x000fc600008f0eff */
[----:B------:R3:W5:Y:S01]  /*1780*/  LDG.E.U16 R78, desc[UR36][R78.64] ;  /* 0x000000244e4e7981 */ /* 0x000762000c1e1500 */
[----:B------:R-:W-:-:S03]  /*1790*/  LEA.HI.X.SX32 R91, R4, R29, 0x1, P2 ;  /* 0x0000001d045b7211 */ /* 0x000fc600010f0eff */
[----:B------:R3:W5:Y:S01]  /*17a0*/  LDG.E.U16 R80, desc[UR36][R80.64] ;  /* 0x0000002450507981 */ /* 0x000762000c1e1500 */
[----:B------:R-:W-:-:S03]  /*17b0*/  LEA.HI.X.SX32 R89, R6, R29, 0x1, P3 ;  /* 0x0000001d06597211 */ /* 0x000fc600018f0eff */
[----:B------:R3:W5:Y:S01]  /*17c0*/  LDG.E.U16 R82, desc[UR36][R82.64] ;  /* 0x0000002452527981 */ /* 0x000762000c1e1500 */
[----:B------:R-:W-:-:S03]  /*17d0*/  SHF.L.U32 R2, R5, 0x1, RZ ;  /* 0x0000000105027819 */ /* 0x000fc600000006ff */
[----:B------:R3:W5:Y:S04]  /*17e0*/  LDG.E.U16 R84, desc[UR36][R84.64] ;  /* 0x0000002454547981 */ /* 0x000768000c1e1500 */
        /* <DEDUP_REMOVED lines=15> */
[----:B------:R3:W5:Y:S01]  /*18e0*/  LDG.E.U16 R130, desc[UR36][R130.64] ;  /* 0x0000002482827981 */ /* 0x000762000c1e1500 */
[----:B------:R-:W-:Y:S05]  /*18f0*/  @P0 BRA `(.L_x_5) ;  /* 0x0000000000180947 */ /* 0x000fea0003800000 */
[----:B------:R-:W-:Y:S01]  /*1900*/  ELECT P1, URZ, PT ;  /* 0x0000000000ff782f */ /* 0x000fe20003820000 */
[----:B------:R-:W-:Y:S01]  /*1910*/  HFMA2 R4, -RZ, RZ, 0, 5.9604644775390625e-08 ;  /* 0x00000001ff047431 */ /* 0x000fe200000001ff */
[----:B------:R-:W-:Y:S01]  /*1920*/  UMOV UR4, 0x40 ;  /* 0x0000004000047882 */ /* 0x000fe20000000000 */
[----:B------:R-:W-:Y:S01]  /*1930*/  UVIRTCOUNT.DEALLOC.SMPOOL 0x80 ;  /* 0x000000800000784c */ /* 0x000fe20000000000 */
[----:B------:R-:W-:-:S09]  /*1940*/  ULEA UR4, UR6, UR4, 0x18 ;  /* 0x0000000406047291 */ /* 0x000fd2000f8ec0ff */
[----:B------:R0:W-:Y:S03]  /*1950*/  @P1 STS.U8 [UR4], R4 ;  /* 0x00000004ff001988 */ /* 0x0001e60008000004 */
.L_x_5:
[----:B------:R-:W-:Y:S01]  /*1960*/  USHF.L.U32 UR8, UR14, 0x15, URZ ;  /* 0x000000150e087899 */ /* 0x000fe200080006ff */
[----:B------:R-:W-:Y:S01]  /*1970*/  LOP3.LUT R5, R2, 0x10, RZ, 0x3c, !PT ;  /* 0x0000001002057812 */ /* 0x000fe200078e3cff */
[----:B-----5:R1:W-:Y:S01]  /*1980*/  STS.U16 [R2+UR20+0x400], R9 ;  /* 0x0004000902007988 */ /* 0x0203e20008000414 */
[----:B------:R-:W-:Y:S01]  /*1990*/  ULOP3.LUT UR33, UR14, 0x4, URZ, 0xc0, !UPT ;  /* 0x000000040e217892 */ /* 0x000fe2000f8ec0ff */
[----:B------:R-:W-:Y:S01]  /*19a0*/  LOP3.LUT P1, RZ, R36, 0xff, RZ, 0xc0, !PT ;  /* 0x000000ff24ff7812 */ /* 0x000fe2000782c0ff */
[----:B------:R-:W-:Y:S01]  /*19b0*/  ULOP3.LUT UR8, UR8, 0x600000, URZ, 0xc0, !UPT ;  /* 0x0060000008087892 */ /* 0x000fe2000f8ec0ff */
[----:B------:R2:W-:Y:S01]  /*19c0*/  STS.U16 [R2+UR20+0x800], R13 ;  /* 0x0008000d02007988 */ /* 0x0005e20008000414 */
[----:B------:R-:W-:Y:S01]  /*19d0*/  UMOV UR6, 0x1 ;  /* 0x0000000100067882 */ /* 0x000fe20000000000 */
[----:B------:R-:W-:Y:S01]  /*19e0*/  UIADD3 UR23, UPT, UPT, UR20, 0xb000, URZ ;  /* 0x0000b00014177890 */ /* 0x000fe2000fffe0ff */
[----:B------:R-:W-:Y:S01]  /*19f0*/  PRMT R10, RZ, 0x7610, R10 ;  /* 0x00007610ff0a7816 */ /* 0x000fe2000000000a */
[----:B------:R4:W-:Y:S01]  /*1a00*/  STS.U16 [R2+UR20+0x1000], R14 ;  /* 0x0010000e02007988 */ /* 0x0009e20008000414 */
[----:B------:R-:W-:Y:S01]  /*1a10*/  UIADD3 UR22, UPT, UPT, UR21, UR8, URZ ;  /* 0x0000000815167290 */ /* 0x000fe2000fffe0ff */
[----:B-1----:R-:W-:Y:S01]  /*1a20*/  LOP3.LUT R9, R2, 0x20, RZ, 0x3c, !PT ;  /* 0x0000002002097812 */ /* 0x002fe200078e3cff */
[----:B------:R-:W1:Y:S01]  /*1a30*/  LDCU UR7, c[0x0][0x3f0] ;  /* 0x00007e00ff0777ac */ /* 0x000e620008000800 */
[----:B------:R-:W-:Y:S01]  /*1a40*/  STS.U16 [R2+UR20+0x1400], R69 ;  /* 0x0014004502007988 */ /* 0x000fe20008000414 */
[----:B------:R-:W-:-:S02]  /*1a50*/  PRMT R12, RZ, 0x7610, R12 ;  /* 0x00007610ff0c7816 */ /* 0x000fc4000000000c */
[----:B--2---:R-:W-:Y:S01]  /*1a60*/  LOP3.LUT R13, R2, 0x30, RZ, 0x3c, !PT ;  /* 0x00000030020d7812 */ /* 0x004fe200078e3cff */
[----:B------:R-:W-:Y:S01]  /*1a70*/  STS.U16 [R2+UR20+0xc00], R32 ;  /* 0x000c002002007988 */ /* 0x000fe20008000414 */
[----:B------:R-:W-:Y:S01]  /*1a80*/  ULEA UR22, UR33, UR22, 0x4 ;  /* 0x0000001621167291 */ /* 0x000fe2000f8e20ff */
[----:B----4-:R-:W-:Y:S01]  /*1a90*/  PRMT R14, RZ, 0x7610, R14 ;  /* 0x00007610ff0e7816 */ /* 0x010fe2000000000e */
[----:B------:R-:W-:Y:S01]  /*1aa0*/  VOTEU.ALL UP0, P1 ;  /* 0x0000000000ff7886 */ /* 0x000fe20000800000 */
[----:B------:R-:W-:Y:S01]  /*1ab0*/  STS.U16 [R2+UR20+0x1800], R133 ;  /* 0x0018008502007988 */ /* 0x000fe20008000414 */
[----:B------:R-:W-:Y:S01]  /*1ac0*/  VOTEU.ALL UP1, P1 ;  /* 0x0000000000ff7886 */ /* 0x000fe20000820000 */
[----:B------:R-:W2:Y:S02]  /*1ad0*/  LDCU.64 UR34, c[0x0][0x3d0] ;  /* 0x00007a00ff2277ac */ /* 0x000ea40008000a00 */
[----:B------:R-:W-:Y:S01]  /*1ae0*/  STS.U16 [R2+UR20+0x1c00], R134 ;  /* 0x001c008602007988 */ /* 0x000fe20008000414 */
[----:B------:R-:W-:-:S04]  /*1af0*/  @!UP0 UIADD3 UR4, UPT, UPT, -UR6, 0x100000, URZ ;  /* 0x0010000006048890 */ /* 0x000fc8000fffe1ff */
[----:B------:R-:W-:Y:S02]  /*1b00*/  @!UP0 USHF.L.U32 UR5, UR4, 0xb, URZ ;  /* 0x0000000b04058899 */ /* 0x000fe400080006ff */
[----:B------:R-:W-:Y:S01]  /*1b10*/  @!UP0 USHF.L.U32 UR4, UR4, 0x1, URZ ;  /* 0x0000000104048899 */ /* 0x000fe200080006ff */
[----:B------:R-:W-:Y:S01]  /*1b20*/  STS.U16 [R2+UR20], R68 ;  /* 0x0000004402007988 */ /* 0x000fe20008000414 */
[----:B-1----:R-:W-:-:S03]  /*1b30*/  ISETP.LT.AND P2, PT, RZ, UR7, PT ;  /* 0x00000007ff007c0c */ /* 0x002fc6000bf41270 */
[----:B------:R-:W-:Y:S04]  /*1b40*/  STS.U16 [R5+UR20+0x80], R70 ;  /* 0x0000804605007988 */ /* 0x000fe80008000414 */
[----:B------:R-:W-:Y:S04]  /*1b50*/  STS.U16 [R5+UR20+0x480], R46 ;  /* 0x0004802e05007988 */ /* 0x000fe80008000414 */
[----:B------:R-:W-:Y:S04]  /*1b60*/  STS.U16 [R5+UR20+0x880], R54 ;  /* 0x0008803605007988 */ /* 0x000fe80008000414 */
[----:B------:R-:W-:Y:S04]  /*1b70*/  STS.U16 [R5+UR20+0xc80], R66 ;  /* 0x000c804205007988 */ /* 0x000fe80008000414 */
[----:B------:R-:W-:Y:S04]  /*1b80*/  STS.U16 [R5+UR20+0x1080], R28 ;  /* 0x0010801c05007988 */ /* 0x000fe80008000414 */
[----:B------:R1:W-:Y:S04]  /*1b90*/  STS.U16 [R5+UR20+0x1480], R19 ;  /* 0x0014801305007988 */ /* 0x0003e80008000414 */
[----:B------:R-:W-:Y:S04]  /*1ba0*/  STS.U16 [R5+UR20+0x1880], R108 ;  /* 0x0018806c05007988 */ /* 0x000fe80008000414 */
[----:B------:R4:W-:Y:S01]  /*1bb0*/  STS.U16 [R5+UR20+0x1c80], R122 ;  /* 0x001c807a05007988 */ /* 0x0009e20008000414 */
[----:B-1----:R-:W1:Y:S03]  /*1bc0*/  LDC R19, c[0x0][0x3d8] ;  /* 0x0000f600ff137b82 */ /* 0x002e660000000800 */
[----:B------:R-:W-:Y:S04]  /*1bd0*/  STS.U16 [R9+UR20+0x100], R72 ;  /* 0x0001004809007988 */ /* 0x000fe80008000414 */
[----:B------:R-:W-:Y:S01]  /*1be0*/  STS.U16 [R9+UR20+0x500], R18 ;  /* 0x0005001209007988 */ /* 0x000fe20008000414 */
[----:B----4-:R-:W-:-:S03]  /*1bf0*/  LOP3.LUT R5, R2, 0x40, RZ, 0x3c, !PT ;  /* 0x0000004002057812 */ /* 0x010fc600078e3cff */
[----:B------:R-:W-:Y:S04]  /*1c00*/  STS.U16 [R9+UR20+0x900], R56 ;  /* 0x0009003809007988 */ /* 0x000fe80008000414 */
[----:B------:R-:W-:Y:S04]  /*1c10*/  STS.U16 [R9+UR20+0xd00], R76 ;  /* 0x000d004c09007988 */ /* 0x000fe80008000414 */
[----:B------:R-:W-:Y:S04]  /*1c20*/  STS.U16 [R9+UR20+0x1100], R34 ;  /* 0x0011002209007988 */ /* 0x000fe80008000414 */
[----:B------:R-:W-:Y:S04]  /*1c30*/  STS.U16 [R9+UR20+0x1500], R21 ;  /* 0x0015001509007988 */ /* 0x000fe80008000414 */
[----:B------:R-:W-:Y:S04]  /*1c40*/  STS.U16 [R9+UR20+0x1900], R110 ;  /* 0x0019006e09007988 */ /* 0x000fe80008000414 */
[----:B------:R4:W-:Y:S04]  /*1c50*/  STS.U16 [R9+UR20+0x1d00], R124 ;  /* 0x001d007c09007988 */ /* 0x0009e80008000414 */
        /* <DEDUP_REMOVED lines=14> */
[----:B------:R4:W-:Y:S04]  /*1d40*/  STS.U16 [R5+UR20+0x1200], R7 ;  /* 0x0012000705007988 */ /* 0x0009e80008000414 */
[----:B------:R-:W-:Y:S04]  /*1d50*/  STS.U16 [R5+UR20+0x1600], R23 ;  /* 0x0016001705007988 */ /* 0x000fe80008000414 */
[----:B------:R-:W-:Y:S01]  /*1d60*/  STS.U16 [R5+UR20+0x1a00], R114 ;  /* 0x001a007205007988 */ /* 0x000fe20008000414 */
[----:B----4-:R-:W4:Y:S03]  /*1d70*/  LDC.64 R6, c[0x0][0x390] ;  /* 0x0000e400ff067b82 */ /* 0x010f260000000a00 */
[----:B------:R0:W-:Y:S04]  /*1d80*/  STS.U16 [R5+UR20+0x1e00], R128 ;  /* 0x001e008005007988 */ /* 0x0001e80008000414 */
[----:B------:R3:W-:Y:S04]  /*1d90*/  STS.U16 [R9+UR20+0x280], R16 ;  /* 0x0002801009007988 */ /* 0x0007e80008000414 */
[----:B------:R-:W-:Y:S01]  /*1da0*/  STS.U16 [R9+UR20+0x680], R50 ;  /* 0x0006803209007988 */ /* 0x000fe20008000414 */
[----:B0-----:R-:W-:-:S03]  /*1db0*/  LOP3.LUT R5, R2, 0x70, RZ, 0x3c, !PT ;  /* 0x0000007002057812 */ /* 0x001fc600078e3cff */
[----:B------:R-:W-:Y:S01]  /*1dc0*/  STS.U16 [R9+UR20+0xa80], R60 ;  /* 0x000a803c09007988 */ /* 0x000fe20008000414 */
[----:B---3--:R-:W-:-:S03]  /*1dd0*/  PRMT R16, RZ, 0x7610, R16 ;  /* 0x00007610ff107816 */ /* 0x008fc60000000010 */
[----:B------:R-:W-:Y:S04]  /*1de0*/  STS.U16 [R9+UR20+0xe80], R80 ;  /* 0x000e805009007988 */ /* 0x000fe80008000414 */
[----:B------:R0:W-:Y:S04]  /*1df0*/  STS.U16 [R9+UR20+0x1280], R11 ;  /* 0x0012800b09007988 */ /* 0x0001e80008000414 */
[----:B------:R-:W-:Y:S04]  /*1e00*/  STS.U16 [R9+UR20+0x1680], R25 ;  /* 0x0016801909007988 */ /* 0x000fe80008000414 */
[----:B------:R-:W-:Y:S01]  /*1e10*/  STS.U16 [R9+UR20+0x1a80], R116 ;  /* 0x001a807409007988 */ /* 0x000fe20008000414 */
[----:B0-----:R-:W-:-:S03]  /*1e20*/  PRMT R11, RZ, 0x7610, R11 ;  /* 0x00007610ff0b7816 */ /* 0x001fc6000000000b */
[----:B------:R0:W-:Y:S04]  /*1e30*/  STS.U16 [R9+UR20+0x1e80], R130 ;  /* 0x001e808209007988 */ /* 0x0001e80008000414 */
[----:B------:R-:W-:Y:S04]  /*1e40*/  STS.U16 [R13+UR20+0x300], R26 ;  /* 0x0003001a0d007988 */ /* 0x000fe80008000414 */
[----:B------:R-:W-:Y:S01]  /*1e50*/  STS.U16 [R13+UR20+0x700], R42 ;  /* 0x0007002a0d007988 */ /* 0x000fe20008000414 */
[----:B0-----:R-:W-:-:S03]  /*1e60*/  PRMT R9, RZ, 0x7610, R9 ;  /* 0x00007610ff097816 */ /* 0x001fc60000000009 */
[----:B------:R-:W-:Y:S04]  /*1e70*/  STS.U16 [R13+UR20+0xb00], R62 ;  /* 0x000b003e0d007988 */ /* 0x000fe80008000414 */
        /* <DEDUP_REMOVED lines=11> */
[----:B------:R-:W-:Y:S04]  /*1f30*/  STS.U16 [R5+UR20+0x1380], R17 ;  /* 0x0013801105007988 */ /* 0x000fe80008000414 */
[----:B------:R-:W-:Y:S04]  /*1f40*/  STS.U16 [R5+UR20+0x1780], R106 ;  /* 0x0017806a05007988 */ /* 0x000fe80008000414 */
[----:B------:R-:W-:Y:S04]  /*1f50*/  STS.U16 [R5+UR20+0x1b80], R120 ;  /* 0x001b807805007988 */ /* 0x000fe80008000414 */
[----:B------:R0:W-:Y:S01]  /*1f60*/  STS.U16 [R5+UR20+0x1f80], R135 ;  /* 0x001f808705007988 */ /* 0x0001e20008000414 */
[----:B------:R-:W-:Y:S01]  /*1f70*/  STTM.x64 tmem[UR22], RZ ;  /* 0x000000ff000079ed */ /* 0x000fe20008340016 */
[----:B------:R-:W3:Y:S02]  /*1f80*/  FENCE.VIEW.ASYNC.T ;  /* 0x00000000000073c6 */ /* 0x000ee40000000200 */
[----:B---3--:R-:W-:Y:S06]  /*1f90*/  BAR.SYNC.DEFER_BLOCKING 0x0 ;  /* 0x0000000000007b1d */ /* 0x008fec0000010000 */
[----:B------:R-:W3:Y:S02]  /*1fa0*/  FENCE.VIEW.ASYNC.S ;  /* 0x00000000000073c6 */ /* 0x000ee40000000000 */
[----:B---3--:R3:W0:Y:S02]  /*1fb0*/  @!UP1 SYNCS.EXCH.64 URZ, [UR23], UR4 ;  /* 0x0000000417ff95b2 */ /* 0x0086240008000100 */
[----:B0-----:R-:W-:Y:S06]  /*1fc0*/  BAR.SYNC.DEFER_BLOCKING 0x0 ;  /* 0x0000000000007b1d */ /* 0x001fec0000010000 */
[----:B------:R-:W4:Y:S04]  /*1fd0*/  @P2 LDG.E.U16 R10, desc[UR36][R100.64] ;  /* 0x00000024640a2981 */ /* 0x000f28000c1e1500 */
[----:B------:R-:W4:Y:S04]  /*1fe0*/  @P2 LDG.E.U16 R12, desc[UR36][R96.64] ;  /* 0x00000024600c2981 */ /* 0x000f28000c1e1500 */
[----:B------:R-:W4:Y:S04]  /*1ff0*/  @P2 LDG.E.U16 R14, desc[UR36][R92.64] ;  /* 0x000000245c0e2981 */ /* 0x000f28000c1e1500 */
[----:B------:R-:W4:Y:S04]  /*2000*/  @P2 LDG.E.U16 R16, desc[UR36][R88.64] ;  /* 0x0000002458102981 */ /* 0x000f28000c1e1500 */
[----:B------:R-:W4:Y:S04]  /*2010*/  @P2 LDG.E.U16 R9, desc[UR36][R98.64] ;  /* 0x0000002462092981 */ /* 0x000f28000c1e1500 */
[----:B------:R-:W4:Y:S04]  /*2020*/  @P2 LDG.E.U16 R11, desc[UR36][R94.64] ;  /* 0x000000245e0b2981 */ /* 0x000f28000c1e1500 */
[----:B------:R-:W4:Y:S04]  /*2030*/  @P2 LDG.E.U16 R13, desc[UR36][R90.64] ;  /* 0x000000245a0d2981 */ /* 0x000f28000c1e1500 */
[----:B------:R-:W4:Y:S01]  /*2040*/  @P2 LDG.E.U16 R15, desc[UR36][R86.64] ;  /* 0x00000024560f2981 */ /* 0x000f22000c1e1500 */
[----:B------:R-:W-:Y:S01]  /*2050*/  LOP3.LUT R2, R36, 0x1f, RZ, 0xc0, !PT ;  /* 0x0000001f24027812 */ /* 0x000fe200078ec0ff */
[----:B--2---:R-:W-:Y:S01]  /*2060*/  UIMAD UR34, UR9, UR34, URZ ;  /* 0x00000022092272a4 */ /* 0x004fe2000f8e02ff */
[----:B------:R-:W-:Y:S01]  /*2070*/  SHF.L.U32 R37, R37, 0x1, RZ ;  /* 0x0000000125257819 */ /* 0x000fe200000006ff */
[----:B------:R-:W-:Y:S01]  /*2080*/  UIADD3 UR11, UPT, UPT, UR14, 0x38, URZ ;  /* 0x000000380e0b7890 */ /* 0x000fe2000fffe0ff */
[----:B------:R-:W-:Y:S01]  /*2090*/  PRMT R38, RZ, 0x7610, R38 ;  /* 0x00007610ff267816 */ /* 0x000fe20000000026 */
[----:B------:R-:W-:Y:S01]  /*20a0*/  IMAD R4, R2, UR35, RZ ;  /* 0x0000002302047c24 */ /* 0x000fe2000f8e02ff */
[----:B---3--:R-:W-:Y:S01]  /*20b0*/  USHF.L.U32 UR4, UR34, 0x1, URZ ;  /* 0x0000000122047899 */ /* 0x008fe200080006ff */
[----:B------:R-:W-:Y:S01]  /*20c0*/  SHF.R.U32.HI R2, RZ, 0x5, R36 ;  /* 0x00000005ff027819 */ /* 0x000fe20000011624 */
[----:B------:R-:W-:Y:S01]  /*20d0*/  VOTEU.ALL UP1, P1 ;  /* 0x0000000000ff7886 */ /* 0x000fe20000820000 */
[----:B-1----:R-:W-:Y:S01]  /*20e0*/  IMAD R8, R19, UR11, RZ ;  /* 0x0000000b13087c24 */ /* 0x002fe2000f8e02ff */
[C---:B------:R-:W-:Y:S01]  /*20f0*/  SHF.L.U32 R5, R4.reuse, 0x1, RZ ;  /* 0x0000000104057819 */ /* 0x040fe200000006ff */
[----:B------:R-:W-:Y:S01]  /*2100*/  IMAD.HI R4, R4, 0x2, RZ ;  /* 0x0000000204047827 */ /* 0x000fe200078e02ff */
[----:B------:R-:W-:Y:S01]  /*2110*/  SGXT.U32 R2, R2, 0x3 ;  /* 0x000000030202781a */ /* 0x000fe20000000000 */
[----:B------:R-:W-:Y:S01]  /*2120*/  UIADD3 UR10, UPT, UPT, UR14, 0x18, URZ ;  /* 0x000000180e0a7890 */ /* 0x000fe2000fffe0ff */
[----:B----4-:R-:W-:Y:S01]  /*2130*/  IADD3 R71, P3, P4, R5, UR4, R6 ;  /* 0x0000000405477c10 */ /* 0x010fe2000fc7e006 */
[----:B------:R-:W-:Y:S01]  /*2140*/  UIMAD.WIDE UR4, UR34, 0x2, URZ ;  /* 0x00000002220478a5 */ /* 0x000fe2000f8e02ff */
[----:B------:R-:W-:Y:S01]  /*2150*/  SHF.R.U32.HI R6, RZ, 0x2, R3 ;  /* 0x00000002ff067819 */ /* 0x000fe20000011603 */
[----:B------:R-:W-:Y:S01]  /*2160*/  IMAD R2, R2, R19, RZ ;  /* 0x0000001302027224 */ /* 0x000fe200078e02ff */
[----:B------:R-:W-:Y:S01]  /*2170*/  UIADD3 UR24, UPT, UPT, UR21, 0x80, URZ ;  /* 0x0000008015187890 */ /* 0x000fe2000fffe0ff */
[----:B------:R-:W-:Y:S01]  /*2180*/  PRMT R36, RZ, 0x7610, R36 ;  /* 0x00007610ff247816 */ /* 0x000fe20000000024 */
[----:B------:R-:W0:Y:S01]  /*2190*/  LDCU UR34, c[0x0][0x3a8] ;  /* 0x00007500ff2277ac */ /* 0x000e220008000800 */
[----:B------:R-:W-:-:S02]  /*21a0*/  IADD3.X R17, PT, PT, R4, UR5, R7, P3, P4 ;  /* 0x0000000504117c10 */ /* 0x000fc40009fe8407 */
[----:B------:R-:W-:Y:S01]  /*21b0*/  LEA R4, R19, R2, 0x3 ;  /* 0x0000000213047211 */ /* 0x000fe200078e18ff */
[----:B------:R-:W-:Y:S02]  /*21c0*/  UIADD3 UR25, UPT, UPT, UR8, UR24, URZ ;  /* 0x0000001808197290 */ /* 0x000fe4000fffe0ff */
[----:B------:R-:W-:-:S04]  /*21d0*/  @!UP0 UIADD3 UR4, UPT, UPT, -UR6, 0x100000, URZ ;  /* 0x0010000006048890 */ /* 0x000fc8000fffe1ff */
[----:B------:R-:W-:Y:S02]  /*21e0*/  @!UP0 USHF.L.U32 UR5, UR4, 0xb, URZ ;  /* 0x0000000b04058899 */ /* 0x000fe400080006ff */
[----:B------:R-:W-:Y:S01]  /*21f0*/  @!UP0 USHF.L.U32 UR4, UR4, 0x1, URZ ;  /* 0x0000000104048899 */ /* 0x000fe200080006ff */
[C---:B------:R-:W-:Y:S01]  /*2200*/  LEA R5, R19.reuse, R4, 0x3 ;  /* 0x0000000413057211 */ /* 0x040fe200078e18ff */
[----:B------:R-:W-:Y:S01]  /*2210*/  ULEA UR25, UR33, UR25, 0x3 ;  /* 0x0000001921197291 */ /* 0x000fe2000f8e18ff */
[-C--:B------:R-:W-:Y:S02]  /*2220*/  LEA R84, P4, R2, R71.reuse, 0x1 ;  /* 0x0000004702547211 */ /* 0x080fe400078808ff */
[----:B------:R-:W-:Y:S02]  /*2230*/  LEA R68, P3, R8, R71, 0x1 ;  /* 0x0000004708447211 */ /* 0x000fe400078608ff */
[----:B------:R-:W-:Y:S02]  /*2240*/  LEA R7, R19, R5, 0x4 ;  /* 0x0000000513077211 */ /* 0x000fe400078e20ff */
[----:B------:R-:W-:-:S02]  /*2250*/  LEA.HI.X.SX32 R85, R2, R17, 0x1, P4 ;  /* 0x0000001102557211 */ /* 0x000fc400020f0eff */
[----:B------:R-:W-:Y:S01]  /*2260*/  LEA R80, P4, R5, R71, 0x1 ;  /* 0x0000004705507211 */ /* 0x000fe200078808ff */
[----:B------:R1:W2:Y:S01]  /*2270*/  @!UP1 SYNCS.EXCH.64 URZ, [UR20+0xb008], UR4 ;  /* 0x00b0080414ff95b2 */ /* 0x0002a20008000100 */
[----:B------:R-:W-:Y:S01]  /*2280*/  LEA.HI.X.SX32 R69, R8, R17, 0x1, P3 ;  /* 0x0000001108457211 */ /* 0x000fe200018f0eff */
[----:B------:R-:W-:Y:S01]  /*2290*/  VOTEU.ALL UP1, P1 ;  /* 0x0000000000ff7886 */ /* 0x000fe20000820000 */
[----:B------:R-:W-:Y:S02]  /*22a0*/  LEA R2, R19, R7, 0x3 ;  /* 0x0000000713027211 */ /* 0x000fe400078e18ff */
[-C--:B------:R-:W-:Y:S02]  /*22b0*/  LEA R74, P3, R7, R71.reuse, 0x1 ;  /* 0x00000047074a7211 */ /* 0x080fe400078608ff */
[----:B------:R-:W-:Y:S02]  /*22c0*/  LEA R82, P5, R4, R71, 0x1 ;  /* 0x0000004704527211 */ /* 0x000fe400078a08ff */
[----:B------:R-:W-:-:S02]  /*22d0*/  LEA.HI.X.SX32 R81, R5, R17, 0x1, P4 ;  /* 0x0000001105517211 */ /* 0x000fc400020f0eff */
[----:B------:R-:W-:Y:S02]  /*22e0*/  LEA R72, P4, R2, R71, 0x1 ;  /* 0x0000004702487211 */ /* 0x000fe400078808ff */
[----:B------:R-:W-:Y:S01]  /*22f0*/  LEA.HI.X.SX32 R75, R7, R17, 0x1, P3 ;  /* 0x00000011074b7211 */ /* 0x000fe200018f0eff */
[----:B-1----:R-:W-:-:S04]  /*2300*/  @!UP0 UIADD3 UR4, UPT, UPT, -UR6, 0x100000, URZ ;  /* 0x0010000006048890 */ /* 0x002fc8000fffe1ff */
[----:B------:R-:W-:Y:S02]  /*2310*/  @!UP0 USHF.L.U32 UR5, UR4, 0xb, URZ ;  /* 0x0000000b04058899 */ /* 0x000fe400080006ff */
[----:B------:R-:W-:Y:S01]  /*2320*/  @!UP0 USHF.L.U32 UR4, UR4, 0x1, URZ ;  /* 0x0000000104048899 */ /* 0x000fe200080006ff */
[----:B------:R-:W-:Y:S01]  /*2330*/  LOP3.LUT R3, R37, R6, RZ, 0x3c, !PT ;  /* 0x0000000625037212 */ /* 0x000fe200078e3cff */
[C---:B------:R-:W-:Y:S01]  /*2340*/  IMAD R6, R19.reuse, UR10, RZ ;  /* 0x0000000a13067c24 */ /* 0x040fe2000f8e02ff */
[----:B------:R-:W-:Y:S01]  /*2350*/  ISETP.EQ.U32.AND P3, PT, RZ, UR14, P2 ;  /* 0x0000000eff007c0c */ /* 0x000fe20009762070 */
[----:B------:R-:W-:Y:S01]  /*2360*/  UIADD3 UR10, UPT, UPT, UR20, 0x9000, URZ ;  /* 0x00009000140a7890 */ /* 0x000fe2000fffe0ff */
[-C--:B------:R-:W-:Y:S02]  /*2370*/  LEA.HI.X.SX32 R83, R4, R17.reuse, 0x1, P5 ;  /* 0x0000001104537211 */ /* 0x080fe400028f0eff */
[----:B------:R-:W-:Y:S02]  /*2380*/  LEA R4, R19, R2, 0x3 ;  /* 0x0000000213047211 */ /* 0x000fe400078e18ff */
[----:B------:R-:W-:-:S02]  /*2390*/  LEA.HI.X.SX32 R73, R2, R17, 0x1, P4 ;  /* 0x0000001102497211 */ /* 0x000fc400020f0eff */
[----:B------:R-:W-:Y:S02]  /*23a0*/  LOP3.LUT R2, R3, 0x40, RZ, 0x3c, !PT ;  /* 0x0000004003027812 */ /* 0x000fe400078e3cff */
[-C--:B------:R-:W-:Y:S02]  /*23b0*/  LEA R78, P6, R6, R71.reuse, 0x1 ;  /* 0x00000047064e7211 */ /* 0x080fe400078c08ff */
[----:B------:R-:W-:Y:S02]  /*23c0*/  LEA R70, P5, R4, R71, 0x1 ;  /* 0x0000004704467211 */ /* 0x000fe400078a08ff */
[-C--:B------:R-:W-:Y:S02]  /*23d0*/  LEA.HI.X.SX32 R79, R6, R17.reuse, 0x1, P6 ;  /* 0x00000011064f7211 */ /* 0x080fe400030f0eff */
[----:B------:R-:W-:Y:S02]  /*23e0*/  LEA.HI.X.SX32 R71, R4, R17, 0x1, P5 ;  /* 0x0000001104477211 */ /* 0x000fe400028f0eff */
[----:B------:R-:W-:-:S02]  /*23f0*/  PRMT R40, RZ, 0x7610, R40 ;  /* 0x00007610ff287816 */ /* 0x000fc40000000028 */
[----:B------:R-:W-:Y:S02]  /*2400*/  PRMT R106, RZ, 0x7610, R106 ;  /* 0x00007610ff6a7816 */ /* 0x000fe4000000006a */
[----:B------:R-:W-:Y:S02]  /*2410*/  PRMT R108, RZ, 0x7610, R108 ;  /* 0x00007610ff6c7816 */ /* 0x000fe4000000006c */
[----:B------:R-:W-:Y:S02]  /*2420*/  PRMT R110, RZ, 0x7610, R110 ;  /* 0x00007610ff6e7816 */ /* 0x000fe4000000006e */
[----:B------:R-:W-:Y:S02]  /*2430*/  PRMT R102, RZ, 0x7610, R102 ;  /* 0x00007610ff667816 */ /* 0x000fe40000000066 */
[----:B------:R-:W-:Y:S01]  /*2440*/  PRMT R104, RZ, 0x7610, R104 ;  /* 0x00007610ff687816 */ /* 0x000fe20000000068 */
[----:B------:R1:W-:Y:S04]  /*2450*/  STS.U16 [R3+UR20+0x8000], R10 ;  /* 0x0080000a03007988 */ /* 0x0003e80008000414 */
[----:B------:R1:W-:Y:S04]  /*2460*/  STS.U16 [R3+UR20+0x8400], R12 ;  /* 0x0084000c03007988 */ /* 0x0003e80008000414 */
[----:B------:R1:W-:Y:S04]  /*2470*/  STS.U16 [R3+UR20+0x8800], R14 ;  /* 0x0088000e03007988 */ /* 0x0003e80008000414 */
[----:B------:R1:W-:Y:S04]  /*2480*/  STS.U16 [R3+UR20+0x8c00], R16 ;  /* 0x008c001003007988 */ /* 0x0003e80008000414 */
[----:B------:R1:W-:Y:S04]  /*2490*/  STS.U16 [R2+UR20+0x8200], R9 ;  /* 0x0082000902007988 */ /* 0x0003e80008000414 */
[----:B------:R1:W-:Y:S04]  /*24a0*/  STS.U16 [R2+UR20+0x8600], R11 ;  /* 0x0086000b02007988 */ /* 0x0003e80008000414 */
[----:B------:R1:W-:Y:S04]  /*24b0*/  STS.U16 [R2+UR20+0x8a00], R13 ;  /* 0x008a000d02007988 */ /* 0x0003e80008000414 */
[----:B------:R1:W-:Y:S01]  /*24c0*/  STS.U16 [R2+UR20+0x8e00], R15 ;  /* 0x008e000f02007988 */ /* 0x0003e20008000414 */
[----:B--2---:R2:W-:Y:S06]  /*24d0*/  MEMBAR.ALL.CTA ;  /* 0x0000000000007992 */ /* 0x0045ec0000008000 */
[----:B--2---:R-:W-:Y:S04]  /*24e0*/  FENCE.VIEW.ASYNC.S ;  /* 0x00000000000073c6 */ /* 0x004fe80000000000 */
[----:B------:R-:W2:Y:S02]  /*24f0*/  FENCE.VIEW.ASYNC.S ;  /* 0x00000000000073c6 */ /* 0x000ea40000000000 */
[----:B--2---:R1:W2:Y:S02]  /*2500*/  @!UP1 SYNCS.EXCH.64 URZ, [UR20+0x9000], UR4 ;  /* 0x0090000414ff95b2 */ /* 0x0042a40008000100 */
[----:B--2---:R-:W-:Y:S06]  /*2510*/  BAR.SYNC.DEFER_BLOCKING 0x0 ;  /* 0x0000000000007b1d */ /* 0x004fec0000010000 */
[----:B01----:R-:W-:Y:S05]  /*2520*/  @!P3 BRA `(.L_x_6) ;  /* 0x0000000000dcb947 */ /* 0x003fea0003800000 */
[----:B------:R-:W-:Y:S02]  /*2530*/  USHF.R.U32.HI UR11, URZ, 0x4, UR20 ;  /* 0x00000004ff0b7899 */ /* 0x000fe40008011614 */
[----:B------:R-:W-:Y:S02]  /*2540*/  UIADD3 UR5, UPT, UPT, UR20, 0x8000, URZ ;  /* 0x0000800014057890 */ /* 0x000fe4000fffe0ff */
[----:B------:R-:W-:Y:S02]  /*2550*/  USGXT.U32 UR11, UR11, 0xe ;  /* 0x0000000e0b0b789a */ /* 0x000fe40008000000 */
[----:B------:R-:W-:Y:S02]  /*2560*/  USHF.R.U32.HI UR5, URZ, 0x4, UR5 ;  /* 0x00000004ff057899 */ /* 0x000fe40008011605 */
[----:B------:R-:W-:Y:S02]  /*2570*/  UIADD3 UR44, UP1, UPT, UR11, 0x2000080, URZ ;  /* 0x020000800b2c7890 */ /* 0x000fe4000ff3e0ff */
[----:B------:R-:W-:Y:S01]  /*2580*/  USGXT.U32 UR12, UR5, 0xe ;  /* 0x0000000e050c789a */ /* 0x000fe20008000000 */
[----:B------:R-:W-:Y:S01]  /*2590*/  UMOV UR4, URZ ;  /* 0x000000ff00047c82 */ /* 0x000fe20008000000 */
[----:B------:R-:W-:Y:S01]  /*25a0*/  UMOV UR6, URZ ;  /* 0x000000ff00067c82 */ /* 0x000fe20008000000 */
[----:B------:R-:W-:-:S02]  /*25b0*/  UIADD3.X UR45, UPT, UPT, UR4, 0x40004040, URZ, UP1, !UPT ;  /* 0x40004040042d7890 */ /* 0x000fc40008ffe4ff */
[----:B------:R-:W-:Y:S01]  /*25c0*/  UIADD3 UR46, UP1, UPT, UR12, 0x2, URZ ;  /* 0x000000020c2e7890 */ /* 0x000fe2000ff3e0ff */
[----:B------:R-:W-:Y:S01]  /*25d0*/  UMOV UR4, UR10 ;  /* 0x0000000a00047c82 */ /* 0x000fe20008000000 */
[----:B------:R-:W-:Y:S02]  /*25e0*/  UMOV UR5, URZ ;  /* 0x000000ff00057c82 */ /* 0x000fe40008000000 */
[----:B------:R-:W-:Y:S01]  /*25f0*/  UIADD3.X UR47, UPT, UPT, UR6, 0x40004040, URZ, UP1, !UPT ;  /* 0x40004040062f7890 */ /* 0x000fe20008ffe4ff */
[----:B------:R-:W-:Y:S01]  /*2600*/  UMOV UR32, UR4 ;  /* 0x0000000400207c82 */ /* 0x000fe20008000000 */
[----:B------:R-:W-:Y:S02]  /*2610*/  ULOP3.LUT UR4, UR11, 0x2000000, URZ, 0xfc, !UPT ;  /* 0x020000000b047892 */ /* 0x000fe4000f8efcff */
[----:B------:R-:W-:Y:S02]  /*2620*/  UIADD3.64 UR48, UPT, UPT, UR44, 0x80, URZ ;  /* 0x000000802c307897 */ /* 0x000fe4000fffe0ff */
[----:B------:R-:W-:-:S02]  /*2630*/  UIADD3.64 UR56, UPT, UPT, UR46, 0x2, URZ ;  /* 0x000000022e387897 */ /* 0x000fc4000fffe0ff */
[----:B------:R-:W-:Y:S02]  /*2640*/  UIADD3.64 UR50, UPT, UPT, UR44, 0x100, URZ ;  /* 0x000001002c327897 */ /* 0x000fe4000fffe0ff */
[----:B------:R-:W-:Y:S02]  /*2650*/  UIADD3.64 UR58, UPT, UPT, UR46, 0x4, URZ ;  /* 0x000000042e3a7897 */ /* 0x000fe4000fffe0ff */
[----:B------:R-:W-:Y:S02]  /*2660*/  UIADD3 UR15, UPT, UPT, UR21, 0xa0, URZ ;  /* 0x000000a0150f7890 */ /* 0x000fe4000fffe0ff */
[----:B------:R-:W-:Y:S02]  /*2670*/  UIADD3.64 UR52, UPT, UPT, UR44, 0x380, URZ ;  /* 0x000003802c347897 */ /* 0x000fe4000fffe0ff */
[----:B------:R-:W-:Y:S02]  /*2680*/  UIADD3 UR64, UPT, UPT, UR21, 0xa0, URZ ;  /* 0x000000a015407890 */ /* 0x000fe4000fffe0ff */
[----:B------:R-:W-:-:S02]  /*2690*/  UIADD3.64 UR54, UPT, UPT, UR44, 0x400, URZ ;  /* 0x000004002c367897 */ /* 0x000fc4000fffe0ff */
[----:B------:R-:W-:Y:S02]  /*26a0*/  UIADD3 UR65, UPT, UPT, UR21, 0xa0, URZ ;  /* 0x000000a015417890 */ /* 0x000fe4000fffe0ff */
[----:B------:R-:W-:Y:S01]  /*26b0*/  UIADD3.64 UR60, UPT, UPT, UR44, 0x480, URZ ;  /* 0x000004802c3c7897 */ /* 0x000fe2000fffe0ff */
[----:B------:R-:W-:Y:S01]  /*26c0*/  UMOV UR26, 0x0 ;  /* 0x00000000001a7882 */ /* 0x000fe20000000000 */
[----:B------:R-:W-:Y:S01]  /*26d0*/  UMOV UR27, 0x8088010 ;  /* 0x08088010001b7882 */ /* 0x000fe20000000000 */
[----:B------:R-:W-:Y:S01]  /*26e0*/  UIADD3 UR66, UPT, UPT, UR21, 0xa0, URZ ;  /* 0x000000a015427890 */ /* 0x000fe2000fffe0ff */
[----:B------:R-:W-:Y:S01]  /*26f0*/  UMOV UR13, 0x40004040 ;  /* 0x40004040000d7882 */ /* 0x000fe20000000000 */
[----:B------:R-:W-:Y:S01]  /*2700*/  UIADD3.64 UR62, UPT, UPT, UR44, 0x500, URZ ;  /* 0x000005002c3e7897 */ /* 0x000fe2000fffe0ff */
[----:B------:R-:W-:Y:S01]  /*2710*/  UMOV UR5, 0x40004040 ;  /* 0x4000404000057882 */ /* 0x000fe20000000000 */
[----:B------:R-:W-:Y:S01]  /*2720*/  UMOV UR16, 0x0 ;  /* 0x0000000000107882 */ /* 0x000fe20000000000 */
[----:B------:R-:W-:Y:S01]  /*2730*/  UMOV UR17, 0x8088010 ;  /* 0x0808801000117882 */ /* 0x000fe20000000000 */
[----:B------:R-:W-:Y:S01]  /*2740*/  UMOV UR38, 0x0 ;  /* 0x0000000000267882 */ /* 0x000fe20000000000 */
[----:B------:R-:W-:Y:S01]  /*2750*/  UMOV UR39, 0x8088010 ;  /* 0x0808801000277882 */ /* 0x000fe20000000000 */
[----:B------:R0:W-:Y:S01]  /*2760*/  UTCHMMA gdesc[UR4], gdesc[UR12], tmem[UR24], tmem[UR26], idesc[UR27], !UPT ;  /* 0x00ff1a0c040075ea */ /* 0x0001e2000f800018 */
[----:B------:R-:W-:Y:S01]  /*2770*/  UMOV UR30, 0x0 ;  /* 0x00000000001e7882 */ /* 0x000fe20000000000 */
[----:B------:R-:W-:Y:S01]  /*2780*/  UMOV UR31, 0x8088010 ;  /* 0x08088010001f7882 */ /* 0x000fe20000000000 */
[----:B------:R0:W-:Y:S01]  /*2790*/  UTCHMMA gdesc[UR44], gdesc[UR46], tmem[UR24], tmem[UR16], idesc[UR17], UPT ;  /* 0x00ff102e2c0075ea */ /* 0x0001e2000b800018 */
        /* <DEDUP_REMOVED lines=8> */
[----:B------:R0:W-:Y:S01]  /*2820*/  UTCHMMA gdesc[UR52], gdesc[UR12], tmem[UR15], tmem[UR28], idesc[UR29], !UPT ;  /* 0x00ff1c0c340075ea */ /* 0x0001e2000f80000f */
[----:B------:R-:W-:Y:S01]  /*2830*/  UMOV UR42, 0x0 ;  /* 0x00000000002a7882 */ /* 0x000fe20000000000 */
[----:B------:R-:W-:Y:S01]  /*2840*/  UMOV UR43, 0x8088010 ;  /* 0x08088010002b7882 */ /* 0x000fe20000000000 */
[----:B------:R0:W-:Y:S01]  /*2850*/  UTCHMMA gdesc[UR54], gdesc[UR46], tmem[UR64], tmem[UR18], idesc[UR19], UPT ;  /* 0x00ff122e360075ea */ /* 0x0001e2000b800040 */
[----:B------:R0:W-:Y:S01]  /*2860*/  UTCHMMA gdesc[UR60], gdesc[UR56], tmem[UR65], tmem[UR40], idesc[UR41], UPT ;  /* 0x00ff28383c0075ea */ /* 0x0001e2000b800041 */
[----:B------:R0:W-:Y:S01]  /*2870*/  UTCHMMA gdesc[UR62], gdesc[UR58], tmem[UR66], tmem[UR42], idesc[UR43], UPT ;  /* 0x00ff2a3a3e0075ea */ /* 0x0001e2000b800042 */
[----:B------:R0:W-:Y:S01]  /*2880*/  UTCBAR [UR32], URZ ;  /* 0x000000ff200073e9 */ /* 0x0001e200080000ff */
[----:B------:R-:W-:Y:S01]  /*2890*/  NOP ;  /* 0x0000000000007918 */ /* 0x000fe20000000000 */
.L_x_6:
[----:B------:R-:W-:Y:S05]  /*28a0*/  @!P2 BRA `(.L_x_7) ;  /* 0x000000000008a947 */ /* 0x000fea0003800000 */
[----:B------:R-:W1:Y:S02]  /*28b0*/  SYNCS.PHASECHK.TRANS64.TRYWAIT P4, [UR20+0x9000], RZ ;  /* 0x009000ffff0075a7 */ /* 0x000e640008081114 */
[----:B-1----:R-:W-:Y:S05]  /*28c0*/  @!P4 BRA `(.L_x_8) ;  /* 0x00000058007cc947 */ /* 0x002fea0003800000 */
.L_x_7:
[----:B------:R-:W-:Y:S06]  /*28d0*/  BAR.SYNC.DEFER_BLOCKING 0x0 ;  /* 0x0000000000007b1d */ /* 0x000fec0000010000 */
[----:B------:R-:W1:Y:S01]  /*28e0*/  LDTM.x32 R4, tmem[UR25] ;  /* 0x00000019000479ee */ /* 0x000e6200082c0000 */
[----:B0-----:R-:W-:Y:S01]  /*28f0*/  UIADD3 UR32, UPT, UPT, UR21, 0xc0, URZ ;  /* 0x000000c015207890 */ /* 0x001fe2000fffe0ff */
[----:B------:R-:W0:Y:S01]  /*2900*/  @!P1 SYNCS.CCTL.IV [UR20+0x9000] ;  /* 0x00900000ff0099b1 */ /* 0x000e220008000014 */
[----:B-1----:R-:W-:Y:S01]  /*2910*/  FMUL R37, R4, UR34 ;  /* 0x0000002204257c20 */ /* 0x002fe20008400000 */
[----:B------:R-:W-:Y:S01]  /*2920*/  FMUL R42, R5, UR34 ;  /* 0x00000022052a7c20 */ /* 0x000fe20008400000 */
[----:B------:R-:W-:Y:S01]  /*2930*/  FMUL R39, R6, UR34 ;  /* 0x0000002206277c20 */ /* 0x000fe20008400000 */
[----:B------:R-:W-:Y:S01]  /*2940*/  FMUL R41, R7, UR34 ;  /* 0x0000002207297c20 */ /* 0x000fe20008400000 */
[----:B------:R-:W-:Y:S01]  /*2950*/  FMUL R44, R8, UR34 ;  /* 0x00000022082c7c20 */ /* 0x000fe20008400000 */
[----:B------:R-:W-:Y:S01]  /*2960*/  FMUL R76, R35, UR34 ;  /* 0x00000022234c7c20 */ /* 0x000fe20008400000 */
[----:B------:R-:W-:Y:S01]  /*2970*/  UIADD3 UR8, UPT, UPT, UR8, UR32, URZ ;  /* 0x0000002008087290 */ /* 0x000fe2000fffe0ff */
[----:B------:R-:W-:Y:S01]  /*2980*/  FMNMX3 R39, R37, R42, R39, !PT ;  /* 0x0000002a25277276 */ /* 0x000fe20007800027 */
[----:B------:R-:W-:Y:S01]  /*2990*/  FMUL R37, R9, UR34 ;  /* 0x0000002209257c20 */ /* 0x000fe20008400000 */
[----:B------:R-:W-:Y:S01]  /*29a0*/  FMUL R42, R10, UR34 ;  /* 0x000000220a2a7c20 */ /* 0x000fe20008400000 */
[----:B------:R-:W-:Y:S01]  /*29b0*/  NOP ;  /* 0x0000000000007918 */ /* 0x000fe20000000000 */
[----:B------:R-:W-:Y:S01]  /*29c0*/  FMNMX3 R41, R39, R41, R44, !PT ;  /* 0x0000002927297276 */ /* 0x000fe2000780002c */
[----:B------:R-:W-:Y:S01]  /*29d0*/  FMUL R39, R11, UR34 ;  /* 0x000000220b277c20 */ /* 0x000fe20008400000 */
[----:B------:R-:W-:Y:S01]  /*29e0*/  FMUL R44, R12, UR34 ;  /* 0x000000220c2c7c20 */ /* 0x000fe20008400000 */
[----:B------:R1:W5:Y:S01]  /*29f0*/  @P2 LDG.E.U16 R36, desc[UR36][R84.64] ;  /* 0x0000002454242981 */ /* 0x000362000c1e1500 */
        /* <DEDUP_REMOVED lines=31> */
[----:B------:R-:W-:Y:S01]  /*2bf0*/  ULEA UR33, UR33, UR8, 0x2 ;  /* 0x0000000821217291 */ /* 0x000fe2000f8e10ff */
[----:B------:R-:W-:Y:S01]  /*2c00*/  FMNMX3 R41, R41, R37, R42, !PT ;  /* 0x0000002529297276 */ /* 0x000fe2000780002a */
[----:B------:R-:W-:Y:S01]  /*2c10*/  FMUL R37, R29, UR34 ;  /* 0x000000221d257c20 */ /* 0x000fe20008400000 */
[----:B------:R-:W-:-:S02]  /*2c20*/  FMUL R42, R30, UR34 ;  /* 0x000000221e2a7c20 */ /* 0x000fc40008400000 */
[----:B------:R-:W-:Y:S01]  /*2c30*/  FMNMX3 R41, R41, R39, R44, !PT ;  /* 0x0000002729297276 */ /* 0x000fe2000780002c */
[----:B------:R-:W-:Y:S01]  /*2c40*/  FMUL R39, R31, UR34 ;  /* 0x000000221f277c20 */ /* 0x000fe20008400000 */
[----:B------:R-:W-:Y:S02]  /*2c50*/  FMUL R44, R32, UR34 ;  /* 0x00000022202c7c20 */ /* 0x000fe40008400000 */
[----:B------:R-:W-:Y:S01]  /*2c60*/  FMNMX3 R41, R41, R37, R42, !PT ;  /* 0x0000002529297276 */ /* 0x000fe2000780002a */
[----:B------:R-:W-:Y:S01]  /*2c70*/  FMUL R37, R33, UR34 ;  /* 0x0000002221257c20 */ /* 0x000fe20008400000 */
[----:B------:R-:W-:Y:S02]  /*2c80*/  FMUL R42, R34, UR34 ;  /* 0x00000022222a7c20 */ /* 0x000fe40008400000 */
[----:B------:R-:W-:-:S04]  /*2c90*/  FMNMX3 R39, R41, R39, R44, !PT ;  /* 0x0000002729277276 */ /* 0x000fc8000780002c */
[----:B------:R-:W-:-:S04]  /*2ca0*/  FMNMX3 R37, R39, R37, R42, !PT ;  /* 0x0000002527257276 */ /* 0x000fc8000780002a */
[----:B------:R-:W-:-:S05]  /*2cb0*/  FMNMX3 R76, R37, -INF , R76, !PT ;  /* 0xff800000254c7876 */ /* 0x000fca000780004c */
[--C-:B------:R-:W-:Y:S01]  /*2cc0*/  FFMA R4, R4, UR34, -R76.reuse ;  /* 0x0000002204047c23 */ /* 0x100fe2000800084c */
[--C-:B------:R-:W-:Y:S01]  /*2cd0*/  FFMA R5, R5, UR34, -R76.reuse ;  /* 0x0000002205057c23 */ /* 0x100fe2000800084c */
[--C-:B------:R-:W-:Y:S01]  /*2ce0*/  FFMA R6, R6, UR34, -R76.reuse ;  /* 0x0000002206067c23 */ /* 0x100fe2000800084c */
[--C-:B------:R-:W-:Y:S01]  /*2cf0*/  FFMA R7, R7, UR34, -R76.reuse ;  /* 0x0000002207077c23 */ /* 0x100fe2000800084c */
[----:B------:R-:W-:Y:S01]  /*2d00*/  FMUL R4, R4, 1.4426950216293334961 ;  /* 0x3fb8aa3b04047820 */ /* 0x000fe20000400000 */
[----:B------:R-:W-:Y:S01]  /*2d10*/  FMUL R5, R5, 1.4426950216293334961 ;  /* 0x3fb8aa3b05057820 */ /* 0x000fe20000400000 */
[----:B------:R-:W-:Y:S01]  /*2d20*/  FMUL R6, R6, 1.4426950216293334961 ;  /* 0x3fb8aa3b06067820 */ /* 0x000fe20000400000 */
[----:B------:R-:W-:Y:S01]  /*2d30*/  FMUL R7, R7, 1.4426950216293334961 ;  /* 0x3fb8aa3b07077820 */ /* 0x000fe20000400000 */
[--C-:B------:R-:W-:Y:S01]  /*2d40*/  FFMA R8, R8, UR34, -R76.reuse ;  /* 0x0000002208087c23 */ /* 0x100fe2000800084c */
[--C-:B------:R-:W-:Y:S01]  /*2d50*/  FFMA R9, R9, UR34, -R76.reuse ;  /* 0x0000002209097c23 */ /* 0x100fe2000800084c */
[----:B------:R-:W-:Y:S01]  /*2d60*/  MUFU.EX2 R4, R4 ;  /* 0x0000000400047308 */ /* 0x000fe20000000800 */
[--C-:B------:R-:W-:Y:S01]  /*2d70*/  FFMA R10, R10, UR34, -R76.reuse ;  /* 0x000000220a0a7c23 */ /* 0x100fe2000800084c */
[----:B------:R-:W-:Y:S01]  /*2d80*/  FMUL R8, R8, 1.4426950216293334961 ;  /* 0x3fb8aa3b08087820 */ /* 0x000fe20000400000 */
[----:B------:R-:W-:Y:S01]  /*2d90*/  FMUL R9, R9, 1.4426950216293334961 ;  /* 0x3fb8aa3b09097820 */ /* 0x000fe20000400000 */
[--C-:B------:R-:W-:Y:S01]  /*2da0*/  FFMA R11, R11, UR34, -R76.reuse ;  /* 0x000000220b0b7c23 */ /* 0x100fe2000800084c */
[----:B------:R-:W-:Y:S01]  /*2db0*/  FMUL R10, R10, 1.4426950216293334961 ;  /* 0x3fb8aa3b0a0a7820 */ /* 0x000fe20000400000 */
[--C-:B------:R-:W-:Y:S01]  /*2dc0*/  FFMA R12, R12, UR34, -R76.reuse ;  /* 0x000000220c0c7c23 */ /* 0x100fe2000800084c */
[--C-:B------:R-:W-:Y:S01]  /*2dd0*/  FFMA R13, R13, UR34, -R76.reuse ;  /* 0x000000220d0d7c23 */ /* 0x100fe2000800084c */
[----:B------:R-:W2:Y:S01]  /*2de0*/  MUFU.EX2 R5, R5 ;  /* 0x0000000500057308 */ /* 0x000ea20000000800 */
[----:B------:R-:W-:Y:S01]  /*2df0*/  FMUL R11, R11, 1.4426950216293334961 ;  /* 0x3fb8aa3b0b0b7820 */ /* 0x000fe20000400000 */
[----:B------:R-:W-:Y:S01]  /*2e00*/  FMUL R12, R12, 1.4426950216293334961 ;  /* 0x3fb8aa3b0c0c7820 */ /* 0x000fe20000400000 */
[----:B------:R-:W-:Y:S01]  /*2e10*/  FMUL R13, R13, 1.4426950216293334961 ;  /* 0x3fb8aa3b0d0d7820 */ /* 0x000fe20000400000 */
[--C-:B------:R-:W-:Y:S01]  /*2e20*/  FFMA R14, R14, UR34, -R76.reuse ;  /* 0x000000220e0e7c23 */ /* 0x100fe2000800084c */
[--C-:B------:R-:W-:Y:S01]  /*2e30*/  FFMA R15, R15, UR34, -R76.reuse ;  /* 0x000000220f0f7c23 */ /* 0x100fe2000800084c */
[--C-:B------:R-:W-:Y:S01]  /*2e40*/  FFMA R16, R16, UR34, -R76.reuse ;  /* 0x0000002210107c23 */ /* 0x100fe2000800084c */
[--C-:B------:R-:W-:Y:S01]  /*2e50*/  FFMA R17, R17, UR34, -R76.reuse ;  /* 0x0000002211117c23 */ /* 0x100fe2000800084c */
[----:B------:R-:W3:Y:S01]  /*2e60*/  MUFU.EX2 R6, R6 ;  /* 0x0000000600067308 */ /* 0x000ee20000000800 */
[----:B------:R-:W-:Y:S01]  /*2e70*/  FMUL R14, R14, 1.4426950216293334961 ;  /* 0x3fb8aa3b0e0e7820 */ /* 0x000fe20000400000 */
[----:B------:R-:W-:Y:S01]  /*2e80*/  FMUL R15, R15, 1.4426950216293334961 ;  /* 0x3fb8aa3b0f0f7820 */ /* 0x000fe20000400000 */
[----:B------:R-:W-:Y:S01]  /*2e90*/  FMUL R16, R16, 1.4426950216293334961 ;  /* 0x3fb8aa3b10107820 */ /* 0x000fe20000400000 */
[----:B------:R-:W-:Y:S01]  /*2ea0*/  FMUL R17, R17, 1.4426950216293334961 ;  /* 0x3fb8aa3b11117820 */ /* 0x000fe20000400000 */
[--C-:B------:R-:W-:Y:S01]  /*2eb0*/  FFMA R18, R18, UR34, -R76.reuse ;  /* 0x0000002212127c23 */ /* 0x100fe2000800084c */
[--C-:B------:R-:W-:Y:S01]  /*2ec0*/  FFMA R19, R19, UR34, -R76.reuse ;  /* 0x0000002213137c23 */ /* 0x100fe2000800084c */
[--C-:B------:R-:W-:Y:S01]  /*2ed0*/  FFMA R20, R20, UR34, -R76.reuse ;  /* 0x0000002214147c23 */ /* 0x100fe2000800084c */
[----:B------:R-:W4:Y:S01]  /*2ee0*/  MUFU.EX2 R7, R7 ;  /* 0x0000000700077308 */ /* 0x000f220000000800 */
[----:B--2---:R-:W-:Y:S01]  /*2ef0*/  FADD R37, R4, R5 ;  /* 0x0000000504257221 */ /* 0x004fe20000000000 */
[----:B------:R-:W-:Y:S01]  /*2f00*/  FMUL R18, R18, 1.4426950216293334961 ;  /* 0x3fb8aa3b12127820 */ /* 0x000fe20000400000 */
[----:B------:R-:W-:Y:S01]  /*2f10*/  FMUL R19, R19, 1.4426950216293334961 ;  /* 0x3fb8aa3b13137820 */ /* 0x000fe20000400000 */
[----:B------:R-:W-:Y:S01]  /*2f20*/  FMUL R20, R20, 1.4426950216293334961 ;  /* 0x3fb8aa3b14147820 */ /* 0x000fe20000400000 */
[--C-:B------:R-:W-:Y:S01]  /*2f30*/  FFMA R21, R21, UR34, -R76.reuse ;  /* 0x0000002215157c23 */ /* 0x100fe2000800084c */
[--C-:B------:R-:W-:Y:S01]  /*2f40*/  FFMA R22, R22, UR34, -R76.reuse ;  /* 0x0000002216167c23 */ /* 0x100fe2000800084c */
[--C-:B------:R-:W-:Y:S01]  /*2f50*/  FFMA R23, R23, UR34, -R76.reuse ;  /* 0x0000002217177c23 */ /* 0x100fe2000800084c */
[----:B------:R-:W2:Y:S01]  /*2f60*/  MUFU.EX2 R8, R8 ;  /* 0x0000000800087308 */ /* 0x000ea20000000800 */
[----:B---3--:R-:W-:Y:S01]  /*2f70*/  FADD R42, R6, R37 ;  /* 0x00000025062a7221 */ /* 0x008fe20000000000 */
[----:B------:R-:W-:Y:S01]  /*2f80*/  FMUL R21, R21, 1.4426950216293334961 ;  /* 0x3fb8aa3b15157820 */ /* 0x000fe20000400000 */
[----:B------:R-:W-:Y:S01]  /*2f90*/  FMUL R22, R22, 1.4426950216293334961 ;  /* 0x3fb8aa3b16167820 */ /* 0x000fe20000400000 */
[----:B------:R-:W-:Y:S01]  /*2fa0*/  FMUL R23, R23, 1.4426950216293334961 ;  /* 0x3fb8aa3b17177820 */ /* 0x000fe20000400000 */
[--C-:B------:R-:W-:Y:S01]  /*2fb0*/  FFMA R24, R24, UR34, -R76.reuse ;  /* 0x0000002218187c23 */ /* 0x100fe2000800084c */
[--C-:B------:R-:W-:Y:S01]  /*2fc0*/  FFMA R25, R25, UR34, -R76.reuse ;  /* 0x0000002219197c23 */ /* 0x100fe2000800084c */
[----:B------:R-:W-:Y:S01]  /*2fd0*/  FFMA R26, R26, UR34, -R76 ;  /* 0x000000221a1a7c23 */ /* 0x000fe2000800084c */
[----:B------:R-:W3:Y:S01]  /*2fe0*/  MUFU.EX2 R9, R9 ;  /* 0x0000000900097308 */ /* 0x000ee20000000800 */
[----:B----4-:R-:W-:Y:S01]  /*2ff0*/  FADD R37, R7, R42 ;  /* 0x0000002a07257221 */ /* 0x010fe20000000000 */
        /* <DEDUP_REMOVED lines=13> */
[----:B------:R-:W-:Y:S01]  /*30d0*/  FFMA R32, R32, UR34, -R76 ;  /* 0x0000002220207c23 */ /* 0x000fe2000800084c */
[----:B------:R-:W2:Y:S01]  /*30e0*/  MUFU.EX2 R11, R11 ;  /* 0x0000000b000b7308 */ /* 0x000ea20000000800 */
[----:B---3--:R-:W-:Y:S01]  /*30f0*/  FADD R37, R9, R42 ;  /* 0x0000002a09257221 */ /* 0x008fe20000000000 */
[----:B------:R-:W-:Y:S01]  /*3100*/  FMUL R30, R30, 1.4426950216293334961 ;  /* 0x3fb8aa3b1e1e7820 */ /* 0x000fe20000400000 */
[--C-:B------:R-:W-:Y:S01]  /*3110*/  FFMA R33, R33, UR34, -R76.reuse ;  /* 0x0000002221217c23 */ /* 0x100fe2000800084c */
[--C-:B------:R-:W-:Y:S01]  /*3120*/  FFMA R34, R34, UR34, -R76.reuse ;  /* 0x0000002222227c23 */ /* 0x100fe2000800084c */
[----:B------:R-:W-:Y:S01]  /*3130*/  FFMA R35, R35, UR34, -R76 ;  /* 0x0000002223237c23 */ /* 0x000fe2000800084c */
[----:B------:R-:W-:Y:S01]  /*3140*/  FMUL R31, R31, 1.4426950216293334961 ;  /* 0x3fb8aa3b1f1f7820 */ /* 0x000fe20000400000 */
[----:B------:R-:W-:Y:S01]  /*3150*/  FMUL R32, R32, 1.4426950216293334961 ;  /* 0x3fb8aa3b20207820 */ /* 0x000fe20000400000 */
[----:B------:R-:W3:Y:S01]  /*3160*/  MUFU.EX2 R12, R12 ;  /* 0x0000000c000c7308 */ /* 0x000ee20000000800 */
[----:B----4-:R-:W-:Y:S01]  /*3170*/  FADD R42, R10, R37 ;  /* 0x000000250a2a7221 */ /* 0x010fe20000000000 */
[----:B------:R-:W-:Y:S01]  /*3180*/  FMUL R33, R33, 1.4426950216293334961 ;  /* 0x3fb8aa3b21217820 */ /* 0x000fe20000400000 */
[----:B------:R-:W-:Y:S01]  /*3190*/  FMUL R34, R34, 1.4426950216293334961 ;  /* 0x3fb8aa3b22227820 */ /* 0x000fe20000400000 */
[----:B------:R-:W-:Y:S01]  /*31a0*/  FMUL R35, R35, 1.4426950216293334961 ;  /* 0x3fb8aa3b23237820 */ /* 0x000fe20000400000 */
[----:B------:R-:W-:-:S02]  /*31b0*/  F2FP.F16.F32.PACK_AB R4, R5, R4 ;  /* 0x000000040504723e */ /* 0x000fc400000000ff */
[----:B------:R-:W-:Y:S01]  /*31c0*/  F2FP.F16.F32.PACK_AB R5, R7, R6 ;  /* 0x000000060705723e */ /* 0x000fe200000000ff */
[----:B------:R-:W4:Y:S01]  /*31d0*/  MUFU.EX2 R13, R13 ;  /* 0x0000000d000d7308 */ /* 0x000f220000000800 */
[C---:B--2---:R-:W-:Y:S01]  /*31e0*/  FADD R37, R11.reuse, R42 ;  /* 0x0000002a0b257221 */ /* 0x044fe20000000000 */
[----:B------:R-:W-:Y:S02]  /*31f0*/  F2FP.F16.F32.PACK_AB R7, R11, R10 ;  /* 0x0000000a0b07723e */ /* 0x000fe400000000ff */
[----:B------:R-:W-:-:S04]  /*3200*/  F2FP.F16.F32.PACK_AB R6, R9, R8 ;  /* 0x000000080906723e */ /* 0x000fc800000000ff */
[----:B------:R-:W2:Y:S01]  /*3210*/  MUFU.EX2 R14, R14 ;  /* 0x0000000e000e7308 */ /* 0x000ea20000000800 */
[----:B---3--:R-:W-:-:S07]  /*3220*/  FADD R42, R12, R37 ;  /* 0x000000250c2a7221 */ /* 0x008fce0000000000 */
[----:B------:R-:W3:Y:S01]  /*3230*/  MUFU.EX2 R15, R15 ;  /* 0x0000000f000f7308 */ /* 0x000ee20000000800 */
[C---:B----4-:R-:W-:Y:S01]  /*3240*/  FADD R37, R13.reuse, R42 ;  /* 0x0000002a0d257221 */ /* 0x050fe20000000000 */
[----:B------:R-:W-:-:S06]  /*3250*/  F2FP.F16.F32.PACK_AB R8, R13, R12 ;  /* 0x0000000c0d08723e */ /* 0x000fcc00000000ff */
[----:B------:R-:W4:Y:S01]  /*3260*/  MUFU.EX2 R16, R16 ;  /* 0x0000001000107308 */ /* 0x000f220000000800 */
[----:B--2---:R-:W-:-:S07]  /*3270*/  FADD R42, R14, R37 ;  /* 0x000000250e2a7221 */ /* 0x004fce0000000000 */
[----:B------:R-:W2:Y:S01]  /*3280*/  MUFU.EX2 R17, R17 ;  /* 0x0000001100117308 */ /* 0x000ea20000000800 */
[C---:B---3--:R-:W-:Y:S01]  /*3290*/  FADD R37, R15.reuse, R42 ;  /* 0x0000002a0f257221 */ /* 0x048fe20000000000 */
[----:B------:R-:W-:-:S06]  /*32a0*/  F2FP.F16.F32.PACK_AB R9, R15, R14 ;  /* 0x0000000e0f09723e */ /* 0x000fcc00000000ff */
[----:B------:R-:W3:Y:S01]  /*32b0*/  MUFU.EX2 R18, R18 ;  /* 0x0000001200127308 */ /* 0x000ee20000000800 */
[----:B----4-:R-:W-:-:S07]  /*32c0*/  FADD R42, R16, R37 ;  /* 0x00000025102a7221 */ /* 0x010fce0000000000 */
[----:B------:R-:W4:Y:S01]  /*32d0*/  MUFU.EX2 R19, R19 ;  /* 0x0000001300137308 */ /* 0x000f220000000800 */
[C---:B--2---:R-:W-:Y:S01]  /*32e0*/  FADD R37, R17.reuse, R42 ;  /* 0x0000002a11257221 */ /* 0x044fe20000000000 */
[----:B------:R-:W-:-:S06]  /*32f0*/  F2FP.F16.F32.PACK_AB R10, R17, R16 ;  /* 0x00000010110a723e */ /* 0x000fcc00000000ff */
[----:B------:R-:W2:Y:S01]  /*3300*/  MUFU.EX2 R20, R20 ;  /* 0x0000001400147308 */ /* 0x000ea20000000800 */
[----:B---3--:R-:W-:-:S07]  /*3310*/  FADD R42, R18, R37 ;  /* 0x00000025122a7221 */ /* 0x008fce0000000000 */
[----:B------:R-:W3:Y:S01]  /*3320*/  MUFU.EX2 R21, R21 ;  /* 0x0000001500157308 */ /* 0x000ee20000000800 */
[----:B----4-:R-:W-:-:S07]  /*3330*/  FADD R37, R19, R42 ;  /* 0x0000002a13257221 */ /* 0x010fce0000000000 */
        /* <DEDUP_REMOVED lines=17> */
[----:B---3--:R-:W-:-:S07]  /*3450*/  FADD R11, R27, R42 ;  /* 0x0000002a1b0b7221 */ /* 0x008fce0000000000 */
[----:B------:R-:W3:Y:S01]  /*3460*/  MUFU.EX2 R30, R30 ;  /* 0x0000001e001e7308 */ /* 0x000ee20000000800 */
[----:B----4-:R-:W-:Y:S01]  /*3470*/  FADD R14, R28, R11 ;  /* 0x0000000b1c0e7221 */ /* 0x010fe20000000000 */
[----:B------:R-:W-:-:S06]  /*3480*/  F2FP.F16.F32.PACK_AB R11, R19, R18 ;  /* 0x00000012130b723e */ /* 0x000fcc00000000ff */
[----:B------:R-:W4:Y:S01]  /*3490*/  MUFU.EX2 R31, R31 ;  /* 0x0000001f001f7308 */ /* 0x000f220000000800 */
[----:B--2---:R-:W-:Y:S01]  /*34a0*/  FADD R15, R29, R14 ;  /* 0x0000000e1d0f7221 */ /* 0x004fe20000000000 */
[----:B------:R-:W-:Y:S02]  /*34b0*/  F2FP.F16.F32.PACK_AB R14, R25, R24 ;  /* 0x00000018190e723e */ /* 0x000fe400000000ff */
[----:B------:R-:W-:-:S04]  /*34c0*/  F2FP.F16.F32.PACK_AB R16, R29, R28 ;  /* 0x0000001c1d10723e */ /* 0x000fc800000000ff */
[----:B------:R-:W-:Y:S01]  /*34d0*/  MUFU.EX2 R32, R32 ;  /* 0x0000002000207308 */ /* 0x000fe20000000800 */
[----:B---3--:R-:W-:Y:S01]  /*34e0*/  FADD R18, R30, R15 ;  /* 0x0000000f1e127221 */ /* 0x008fe20000000000 */
[----:B------:R-:W-:-:S06]  /*34f0*/  F2FP.F16.F32.PACK_AB R15, R27, R26 ;  /* 0x0000001a1b0f723e */ /* 0x000fcc00000000ff */
[----:B------:R-:W2:Y:S01]  /*3500*/  MUFU.EX2 R77, R33 ;  /* 0x00000021004d7308 */ /* 0x000ea20000000800 */
[C---:B----4-:R-:W-:Y:S01]  /*3510*/  FADD R21, R31.reuse, R18 ;  /* 0x000000121f157221 */ /* 0x050fe20000000000 */
[----:B------:R-:W-:-:S06]  /*3520*/  F2FP.F16.F32.PACK_AB R17, R31, R30 ;  /* 0x0000001e1f11723e */ /* 0x000fcc00000000ff */
[----:B------:R-:W-:Y:S08]  /*3530*/  MUFU.EX2 R105, R34 ;  /* 0x0000002200697308 */ /* 0x000ff00000000800 */
[----:B------:R-:W3:Y:S01]  /*3540*/  MUFU.EX2 R112, R35 ;  /* 0x0000002300707308 */ /* 0x000ee20000000800 */
[----:B--2---:R-:W-:Y:S02]  /*3550*/  F2FP.F16.F32.PACK_AB R18, R77, R32 ;  /* 0x000000204d12723e */ /* 0x004fe400000000ff */
[----:B---3--:R-:W-:Y:S01]  /*3560*/  F2FP.F16.F32.PACK_AB R19, R112, R105 ;  /* 0x000000697013723e */ /* 0x008fe200000000ff */
[----:B01----:R-:W-:Y:S06]  /*3570*/  @!P2 BRA `(.L_x_9) ;  /* 0x000000000004a947 */ /* 0x003fec0003800000 */
[----:B------:R0:W-:Y:S02]  /*3580*/  STTM.x16 tmem[UR33], R4 ;  /* 0x00000004000079ed */ /* 0x0001e40008240021 */
.L_x_9:
[----:B-----5:R-:W-:Y:S01]  /*3590*/  STS.U16 [R3+UR20+0x8000], R36 ;  /* 0x0080002403007988 */ /* 0x020fe20008000414 */
[----:B0-----:R-:W-:Y:S01]  /*35a0*/  FADD R4, -R76, -INF ;  /* 0xff8000004c047421 */ /* 0x001fe20000000100 */
[----:B------:R-:W-:Y:S01]  /*35b0*/  FADD R114, R32, R21 ;  /* 0x0000001520727221 */ /* 0x000fe20000000000 */
[----:B------:R-:W-:Y:S01]  /*35c0*/  UIADD3 UR34, UPT, UPT, UR7, -0x20, URZ ;  /* 0xffffffe007227890 */ /* 0x000fe2000fffe0ff */
[----:B------:R-:W-:Y:S01]  /*35d0*/  STS.U16 [R3+UR20+0x8200], R38 ;  /* 0x0082002603007988 */ /* 0x000fe20008000414 */
[----:B------:R-:W-:-:S03]  /*35e0*/  FMUL R107, R4, 1.4426950216293334961 ;  /* 0x3fb8aa3b046b7820 */ /* 0x000fc60000400000 */
[----:B------:R0:W-:Y:S03]  /*35f0*/  STS.U16 [R3+UR20+0x8400], R40 ;  /* 0x0084002803007988 */ /* 0x0001e60008000414 */
[----:B------:R-:W1:Y:S01]  /*3600*/  MUFU.EX2 R107, R107 ;  /* 0x0000006b006b7308 */ /* 0x000e620000000800 */
[----:B------:R2:W-:Y:S04]  /*3610*/  STS.U16 [R3+UR20+0x8600], R106 ;  /* 0x0086006a03007988 */ /* 0x0005e80008000414 */
[----:B------:R2:W-:Y:S04]  /*3620*/  STS.U16 [R3+UR20+0x8800], R108 ;  /* 0x0088006c03007988 */ /* 0x0005e80008000414 */
[----:B------:R2:W-:Y:S04]  /*3630*/  STS.U16 [R3+UR20+0x8a00], R110 ;  /* 0x008a006e03007988 */ /* 0x0005e80008000414 */
[----:B------:R2:W-:Y:S04]  /*3640*/  STS.U16 [R3+UR20+0x8c00], R102 ;  /* 0x008c006603007988 */ /* 0x0005e80008000414 */
[----:B------:R2:W-:Y:S01]  /*3650*/  STS.U16 [R3+UR20+0x8e00], R104 ;  /* 0x008e006803007988 */ /* 0x0005e20008000414 */
[----:B------:R-:W3:Y:S02]  /*3660*/  FENCE.VIEW.ASYNC.T ;  /* 0x00000000000073c6 */ /* 0x000ee40000000200 */
[----:B---3--:R-:W-:Y:S06]  /*3670*/  BAR.SYNC.DEFER_BLOCKING 0x0 ;  /* 0x0000000000007b1d */ /* 0x008fec0000010000 */
[----:B0-----:R-:W0:Y:S01]  /*3680*/  LDTM.x64 R4, tmem[UR22] ;  /* 0x00000016000479ee */ /* 0x001e220008340000 */
[----:B------:R-:W-:Y:S01]  /*3690*/  NOP ;  /* 0x0000000000007918 */ /* 0x000fe20000000000 */
[----:B-12---:R-:W-:Y:S05]  /*36a0*/  @!P2 BRA `(.L_x_10) ;  /* 0x000000040004a947 */ /* 0x006fea0003800000 */
[C---:B0-----:R-:W-:Y:S01]  /*36b0*/  FMUL R4, R107.reuse, R4 ;  /* 0x000000046b047220 */ /* 0x041fe20000400000 */
[C---:B------:R-:W-:Y:S01]  /*36c0*/  FMUL R5, R107.reuse, R5 ;  /* 0x000000056b057220 */ /* 0x040fe20000400000 */
        /* <DEDUP_REMOVED lines=61> */
[----:B------:R-:W-:-:S04]  /*3aa0*/  FMUL R67, R107, R67 ;  /* 0x000000436b437220 */ /* 0x000fc80000400000 */
[----:B------:R1:W-:Y:S03]  /*3ab0*/  STTM.x64 tmem[UR22], R4 ;  /* 0x00000004000079ed */ /* 0x0003e60008340016 */
.L_x_10:
[----:B0-----:R-:W0:Y:S02]  /*3ac0*/  FENCE.VIEW.ASYNC.T ;  /* 0x00000000000073c6 */ /* 0x001e240000000200 */
[----:B0-----:R-:W-:Y:S01]  /*3ad0*/  BAR.SYNC.DEFER_BLOCKING 0x0 ;  /* 0x0000000000007b1d */ /* 0x001fe20000010000 */
[----:B------:R-:W-:Y:S01]  /*3ae0*/  FADD R114, R77, R114 ;  /* 0x000000724d727221 */ /* 0x000fe20000000000 */
[----:B------:R-:W-:-:S03]  /*3af0*/  UISETP.GE.AND UP1, UPT, UR34, 0x1, UPT ;  /* 0x000000012200788c */ /* 0x000fc6000bf26270 */
[----:B------:R-:W-:-:S04]  /*3b00*/  FADD R105, R105, R114 ;  /* 0x0000007269697221 */ /* 0x000fc80000000000 */
[----:B------:R-:W-:-:S04]  /*3b10*/  FADD R112, R112, R105 ;  /* 0x0000006970707221 */ /* 0x000fc80000000000 */
[----:B------:R-:W-:Y:S01]  /*3b20*/  FADD R112, R107, R112 ;  /* 0x000000706b707221 */ /* 0x000fe20000000000 */
[----:B------:R0:W-:Y:S06]  /*3b30*/  MEMBAR.ALL.CTA ;  /* 0x0000000000007992 */ /* 0x0001ec0000008000 */
[----:B0-----:R-:W0:Y:S02]  /*3b40*/  FENCE.VIEW.ASYNC.S ;  /* 0x00000000000073c6 */ /* 0x001e240000000000 */
[----:B0-----:R-:W-:Y:S06]  /*3b50*/  BAR.SYNC.DEFER_BLOCKING 0x0 ;  /* 0x0000000000007b1d */ /* 0x001fec0000010000 */
[----:B------:R-:W-:Y:S05]  /*3b60*/  @!P3 BRA `(.L_x_11) ;  /* 0x000000000078b947 */ /* 0x000fea0003800000 */
[----:B------:R-:W-:Y:S01]  /*3b70*/  UIADD3 UR4, UPT, UPT, UR20, 0x8000, URZ ;  /* 0x0000800014047890 */ /* 0x000fe2000fffe0ff */
[----:B------:R-:W-:Y:S01]  /*3b80*/  UMOV UR12, 0xfffffffe ;  /* 0xfffffffe000c7882 */ /* 0x000fe20000000000 */
[----:B------:R-:W-:Y:S02]  /*3b90*/  UMOV UR13, 0x7fffbfdf ;  /* 0x7fffbfdf000d7882 */ /* 0x000fe40000000000 */
[----:B------:R-:W-:Y:S01]  /*3ba0*/  USHF.R.U32.HI UR4, URZ, 0x4, UR4 ;  /* 0x00000004ff047899 */ /* 0x000fe20008011604 */
[----:B------:R-:W-:Y:S01]  /*3bb0*/  UMOV UR7, URZ ;  /* 0x000000ff00077c82 */ /* 0x000fe20008000000 */
[----:B------:R-:W-:Y:S02]  /*3bc0*/  UIADD3 UR8, UPT, UPT, UR21, 0xc8, URZ ;  /* 0x000000c815087890 */ /* 0x000fe4000fffe0ff */
[----:B------:R-:W-:Y:S02]  /*3bd0*/  USGXT.U32 UR6, UR4, 0xe ;  /* 0x0000000e0406789a */ /* 0x000fe40008000000 */
[----:B------:R-:W-:-:S02]  /*3be0*/  UIADD3 UR11, UPT, UPT, UR21, 0x40, URZ ;  /* 0x00000040150b7890 */ /* 0x000fc4000fffe0ff */
[----:B------:R-:W-:Y:S02]  /*3bf0*/  UIADD3.64 UR12, UPT, UPT, UR6, -UR12, URZ ;  /* 0x8000000c060c7297 */ /* 0x000fe4000fffe0ff */
[----:B------:R-:W-:Y:S02]  /*3c00*/  UIADD3 UR15, UPT, UPT, UR21, 0xd0, URZ ;  /* 0x000000d0150f7890 */ /* 0x000fe4000fffe0ff */
[----:B------:R-:W-:Y:S02]  /*3c10*/  UIADD3 UR17, UPT, UPT, UR21, 0x40, URZ ;  /* 0x0000004015117890 */ /* 0x000fe4000fffe0ff */
[----:B------:R-:W-:Y:S01]  /*3c20*/  UIADD3 UR16, UPT, UPT, UR21, 0xd8, URZ ;  /* 0x000000d815107890 */ /* 0x000fe2000fffe0ff */
[----:B------:R-:W-:Y:S01]  /*3c30*/  UMOV UR18, 0x0 ;  /* 0x0000000000127882 */ /* 0x000fe20000000000 */
[----:B------:R-:W-:Y:S01]  /*3c40*/  UMOV UR19, 0x8100010 ;  /* 0x0810001000137882 */ /* 0x000fe20000000000 */
[----:B------:R-:W-:Y:S01]  /*3c50*/  UMOV UR7, 0x80004020 ;  /* 0x8000402000077882 */ /* 0x000fe20000000000 */
[----:B------:R-:W-:Y:S01]  /*3c60*/  UMOV UR26, 0x0 ;  /* 0x00000000001a7882 */ /* 0x000fe20000000000 */
[----:B------:R-:W-:Y:S01]  /*3c70*/  UMOV UR27, 0x8100010 ;  /* 0x08100010001b7882 */ /* 0x000fe20000000000 */
[----:B------:R-:W-:Y:S01]  /*3c80*/  UMOV UR28, 0x0 ;  /* 0x00000000001c7882 */ /* 0x000fe20000000000 */
[----:B------:R-:W-:Y:S01]  /*3c90*/  UMOV UR29, 0x8100010 ;  /* 0x08100010001d7882 */ /* 0x000fe20000000000 */
[----:B------:R-:W-:Y:S01]  /*3ca0*/  UMOV UR4, UR23 ;  /* 0x0000001700047c82 */ /* 0x000fe20008000000 */
[----:B------:R-:W-:Y:S01]  /*3cb0*/  UMOV UR5, URZ ;  /* 0x000000ff00057c82 */ /* 0x000fe20008000000 */
[----:B------:R0:W-:Y:S01]  /*3cc0*/  UTCHMMA tmem[UR32], gdesc[UR6], tmem[UR21], tmem[UR18], idesc[UR19], UPT ;  /* 0x00ff1206200079ea */ /* 0x0001e2000b800015 */
[----:B------:R-:W-:Y:S01]  /*3cd0*/  UMOV UR30, 0x0 ;  /* 0x00000000001e7882 */ /* 0x000fe20000000000 */
[----:B------:R-:W-:Y:S01]  /*3ce0*/  UMOV UR31, 0x8100010 ;  /* 0x08100010001f7882 */ /* 0x000fe20000000000 */
[----:B------:R0:W-:Y:S01]  /*3cf0*/  UTCHMMA tmem[UR8], gdesc[UR12], tmem[UR21], tmem[UR26], idesc[UR27], UPT ;  /* 0x00ff1a0c080079ea */ /* 0x0001e2000b800015 */
[----:B------:R-:W-:Y:S01]  /*3d00*/  UMOV UR4, UR4 ;  /* 0x0000000400047c82 */ /* 0x000fe20008000000 */
[----:B------:R0:W-:Y:S01]  /*3d10*/  UTCHMMA tmem[UR15], gdesc[UR6], tmem[UR11], tmem[UR28], idesc[UR29], UPT ;  /* 0x00ff1c060f0079ea */ /* 0x0001e2000b80000b */
[----:B------:R0:W-:Y:S01]  /*3d20*/  UTCHMMA tmem[UR16], gdesc[UR12], tmem[UR17], tmem[UR30], idesc[UR31], UPT ;  /* 0x00ff1e0c100079ea */ /* 0x0001e2000b800011 */
[----:B------:R0:W-:Y:S01]  /*3d30*/  UTCBAR [UR4], URZ ;  /* 0x000000ff040073e9 */ /* 0x0001e200080000ff */
[----:B------:R-:W-:Y:S01]  /*3d40*/  NOP ;  /* 0x0000000000007918 */ /* 0x000fe20000000000 */
.L_x_11:
[----:B------:R-:W-:Y:S01]  /*3d50*/  FSEL R76, R76, -INF , P2 ;  /* 0xff8000004c4c7808 */ /* 0x000fe20001000000 */
[----:B0-----:R-:W-:Y:S01]  /*3d60*/  UMOV UR8, URZ ;  /* 0x000000ff00087c82 */ /* 0x001fe20008000000 */
[----:B------:R-:W-:Y:S01]  /*3d70*/  FSEL R77, R112, 1, P2 ;  /* 0x3f800000704d7808 */ /* 0x000fe20001000000 */
[----:B------:R-:W-:Y:S06]  /*3d80*/  BRA.U !UP1, `(.L_x_12) ;  /* 0x0000001d091c7547 */ /* 0x000fec000b800000 */
[----:B------:R-:W-:Y:S01]  /*3d90*/  USHF.R.U32.HI UR30, URZ, 0x4, UR20 ;  /* 0x00000004ff1e7899 */ /* 0x000fe20008011614 */
[----:B------:R-:W-:Y:S01]  /*3da0*/  SHF.L.U32 R102, R103, 0x5, RZ ;  /* 0x0000000567667819 */ /* 0x000fe200000006ff */
[----:B------:R-:W-:Y:S01]  /*3db0*/  USHF.R.U32.HI UR10, URZ, 0x4, UR10 ;  /* 0x00000004ff0a7899 */ /* 0x000fe2000801160a */
[----:B-1----:R-:W-:Y:S01]  /*3dc0*/  HFMA2 R20, -RZ, RZ, 0, 0 ;  /* 0x00000000ff147431 */ /* 0x002fe200000001ff */
[----:B------:R-:W-:Y:S01]  /*3dd0*/  USGXT.U32 UR30, UR30, 0xe ;  /* 0x0000000e1e1e789a */ /* 0x000fe20008000000 */
[----:B------:R-:W-:Y:S01]  /*3de0*/  MOV R37, R76 ;  /* 0x0000004c00257202 */ /* 0x000fe20000000f00 */
[----:B------:R-:W-:Y:S01]  /*3df0*/  UIADD3 UR4, UPT, UPT, UR20, 0xa000, URZ ;  /* 0x0000a00014047890 */ /* 0x000fe2000fffe0ff */
[----:B------:R-:W-:Y:S01]  /*3e00*/  MOV R103, R102 ;  /* 0x0000006600677202 */ /* 0x000fe20000000f00 */
[----:B------:R-:W-:Y:S02]  /*3e10*/  USGXT.U32 UR10, UR10, 0xe ;  /* 0x0000000e0a0a789a */ /* 0x000fe40008000000 */
[----:B------:R-:W-:Y:S01]  /*3e20*/  UIADD3 UR12, UP3, UPT, UR30, 0x2000080, URZ ;  /* 0x020000801e0c7890 */ /* 0x000fe2000ff7e0ff */
[----:B------:R-:W-:Y:S01]  /*3e30*/  UMOV UR8, URZ ;  /* 0x000000ff00087c82 */ /* 0x000fe20008000000 */
[----:B------:R-:W-:-:S02]  /*3e40*/  USHF.R.U32.HI UR4, URZ, 0x4, UR4 ;  /* 0x00000004ff047899 */ /* 0x000fc40008011604 */
[----:B------:R-:W-:Y:S02]  /*3e50*/  UISETP.NE.U32.AND UP1, UPT, UR14, URZ, UPT ;  /* 0x000000ff0e00728c */ /* 0x000fe4000bf25070 */
[----:B------:R-:W-:Y:S02]  /*3e60*/  USHF.L.U32 UR35, UR35, 0x5, URZ ;  /* 0x0000000523237899 */ /* 0x000fe400080006ff */
[----:B------:R-:W-:Y:S02]  /*3e70*/  UIADD3 UR14, UP2, UPT, UR10, 0x2, URZ ;  /* 0x000000020a0e7890 */ /* 0x000fe4000ff5e0ff */
[----:B------:R-:W-:Y:S02]  /*3e80*/  UIADD3.X UR13, UPT, UPT, UR8, 0x40004040, URZ, UP3, !UPT ;  /* 0x40004040080d7890 */ /* 0x000fe40009ffe4ff */
[----:B------:R-:W-:Y:S01]  /*3e90*/  UIADD3 UR38, UP6, UPT, UR12, 0x80, URZ ;  /* 0x000000800c267890 */ /* 0x000fe2000ffde0ff */
[----:B------:R-:W-:Y:S01]  /*3ea0*/  MOV R105, UR35 ;  /* 0x0000002300697c02 */ /* 0x000fe20008000f00 */
[----:B------:R-:W-:Y:S01]  /*3eb0*/  UMOV UR5, URZ ;  /* 0x000000ff00057c82 */ /* 0x000fe20008000000 */
[----:B------:R-:W-:-:S02]  /*3ec0*/  USGXT.U32 UR4, UR4, 0xe ;  /* 0x0000000e0404789a */ /* 0x000fc40008000000 */
[----:B------:R-:W-:Y:S02]  /*3ed0*/  UIADD3.X UR15, UPT, UPT, UR5, 0x40004040, URZ, UP2, !UPT ;  /* 0x40004040050f7890 */ /* 0x000fe400097fe4ff */
[----:B------:R-:W-:Y:S02]  /*3ee0*/  UIADD3.X UR39, UPT, UPT, UR13, URZ, URZ, UP6, !UPT ;  /* 0x000000ff0d277290 */ /* 0x000fe4000b7fe4ff */
[----:B------:R-:W-:Y:S02]  /*3ef0*/  UIADD3 UR40, UP5, UPT, UR12, 0x100, URZ ;  /* 0x000001000c287890 */ /* 0x000fe4000ffbe0ff */
[----:B------:R-:W-:Y:S02]  /*3f00*/  UIADD3 UR42, UP4, UPT, UR12, 0x380, URZ ;  /* 0x000003800c2a7890 */ /* 0x000fe4000ff9e0ff */
[----:B------:R-:W-:Y:S02]  /*3f10*/  UIADD3 UR44, UP3, UPT, UR12, 0x400, URZ ;  /* 0x000004000c2c7890 */ /* 0x000fe4000ff7e0ff */
[----:B------:R-:W-:-:S02]  /*3f20*/  UIADD3 UR46, UP2, UPT, UR12, 0x480, URZ ;  /* 0x000004800c2e7890 */ /* 0x000fc4000ff5e0ff */
[----:B------:R-:W-:Y:S01]  /*3f30*/  UIADD3 UR48, UP6, UPT, UR12, 0x500, URZ ;  /* 0x000005000c307890 */ /* 0x000fe2000ffde0ff */
[----:B------:R-:W-:Y:S01]  /*3f40*/  UMOV UR16, 0xfffffffe ;  /* 0xfffffffe00107882 */ /* 0x000fe20000000000 */
[----:B------:R-:W-:Y:S01]  /*3f50*/  UMOV UR17, 0x7fffbfdf ;  /* 0x7fffbfdf00117882 */ /* 0x000fe20000000000 */
[----:B------:R-:W-:Y:S01]  /*3f60*/  UMOV UR66, 0x1 ;  /* 0x0000000100427882 */ /* 0x000fe20000000000 */
[----:B------:R-:W-:Y:S01]  /*3f70*/  UMOV UR7, URZ ;  /* 0x000000ff00077c82 */ /* 0x000fe20008000000 */
[----:B------:R-:W-:Y:S01]  /*3f80*/  UMOV UR6, URZ ;  /* 0x000000ff00067c82 */ /* 0x000fe20008000000 */
[----:B------:R-:W0:Y:S01]  /*3f90*/  LDCU UR67, c[0x0][0x3a8] ;  /* 0x00007500ff4377ac */ /* 0x000e220008000800 */
[----:B------:R-:W-:Y:S02]  /*3fa0*/  ULOP3.LUT UR30, UR30, 0x2000000, URZ, 0xfc, !UPT ;  /* 0x020000001e1e7892 */ /* 0x000fe4000f8efcff */
[----:B------:R-:W-:Y:S02]  /*3fb0*/  UIADD3.64 UR16, UPT, UPT, UR4, -UR16, URZ ;  /* 0x8000001004107297 */ /* 0x000fe4000fffe0ff */
[----:B------:R-:W-:-:S02]  /*3fc0*/  UIADD3.X UR41, UPT, UPT, UR13, URZ, URZ, UP5, !UPT ;  /* 0x000000ff0d297290 */ /* 0x000fc4000affe4ff */
[----:B------:R-:W-:Y:S02]  /*3fd0*/  UIADD3.X UR43, UPT, UPT, UR13, URZ, URZ, UP4, !UPT ;  /* 0x000000ff0d2b7290 */ /* 0x000fe4000a7fe4ff */
[----:B------:R-:W-:Y:S02]  /*3fe0*/  UIADD3.X UR45, UPT, UPT, UR13, URZ, URZ, UP3, !UPT ;  /* 0x000000ff0d2d7290 */ /* 0x000fe40009ffe4ff */
[----:B------:R-:W-:Y:S02]  /*3ff0*/  UIADD3.X UR47, UPT, UPT, UR13, URZ, URZ, UP2, !UPT ;  /* 0x000000ff0d2f7290 */ /* 0x000fe400097fe4ff */
[----:B------:R-:W-:Y:S02]  /*4000*/  UIADD3.X UR49, UPT, UPT, UR13, URZ, URZ, UP6, !UPT ;  /* 0x000000ff0d317290 */ /* 0x000fe4000b7fe4ff */
[----:B------:R-:W-:Y:S02]  /*4010*/  UIADD3.64 UR50, UPT, UPT, UR14, 0x2, URZ ;  /* 0x000000020e327897 */ /* 0x000fe4000fffe0ff */
[----:B------:R-:W-:Y:S01]  /*4020*/  UIADD3.64 UR52, UPT, UPT, UR14, 0x4, URZ ;  /* 0x000000040e347897 */ /* 0x000fe2000fffe0ff */
[----:B------:R-:W-:Y:S01]  /*4030*/  UMOV UR11, 0x40004040 ;  /* 0x40004040000b7882 */ /* 0x000fe20000000000 */
[----:B------:R-:W-:Y:S01]  /*4040*/  UMOV UR18, UR4 ;  /* 0x0000000400127c82 */ /* 0x000fe20008000000 */
[----:B0-----:R-:W-:-:S09]  /*4050*/  UMOV UR19, 0x80004020 ;  /* 0x8000402000137882 */ /* 0x001fd20000000000 */
.L_x_17:
[----:B------:R-:W-:-:S04]  /*4060*/  IMAD.WIDE R4, R103, 0x2, R100 ;  /* 0x0000000267047825 */ /* 0x000fc800078e0264 */
[C---:B------:R-:W-:Y:S02]  /*4070*/  IMAD.WIDE R8, R103.reuse, 0x2, R96 ;  /* 0x0000000267087825 */ /* 0x040fe400078e0260 */
[----:B------:R-:W2:Y:S02]  /*4080*/  LDG.E.U16 R4, desc[UR36][R4.64] ;  /* 0x0000002404047981 */ /* 0x000ea4000c1e1500 */
[C---:B------:R-:W-:Y:S02]  /*4090*/  IMAD.WIDE R12, R103.reuse, 0x2, R92 ;  /* 0x00000002670c7825 */ /* 0x040fe400078e025c */
[----:B------:R-:W3:Y:S02]  /*40a0*/  LDG.E.U16 R8, desc[UR36][R8.64] ;  /* 0x0000002408087981 */ /* 0x000ee4000c1e1500 */
[C---:B------:R-:W-:Y:S02]  /*40b0*/  IMAD.WIDE R16, R103.reuse, 0x2, R88 ;  /* 0x0000000267107825 */ /* 0x040fe400078e0258 */
[----:B------:R-:W4:Y:S02]  /*40c0*/  LDG.E.U16 R12, desc[UR36][R12.64] ;  /* 0x000000240c0c7981 */ /* 0x000f24000c1e1500 */
[----:B------:R-:W-:-:S02]  /*40d0*/  IMAD.WIDE R6, R103, 0x2, R98 ;  /* 0x0000000267067825 */ /* 0x000fc400078e0262 */
[----:B------:R-:W5:Y:S02]  /*40e0*/  LDG.E.U16 R16, desc[UR36][R16.64] ;  /* 0x0000002410107981 */ /* 0x000f64000c1e1500 */
[C---:B------:R-:W-:Y:S02]  /*40f0*/  IMAD.WIDE R10, R103.reuse, 0x2, R94 ;  /* 0x00000002670a7825 */ /* 0x040fe400078e025e */
[----:B------:R-:W5:Y:S02]  /*4100*/  LDG.E.U16 R7, desc[UR36][R6.64] ;  /* 0x0000002406077981 */ /* 0x000f64000c1e1500 */
[C---:B------:R-:W-:Y:S02]  /*4110*/  IMAD.WIDE R14, R103.reuse, 0x2, R90 ;  /* 0x00000002670e7825 */ /* 0x040fe400078e025a */
[----:B------:R-:W5:Y:S02]  /*4120*/  LDG.E.U16 R11, desc[UR36][R10.64] ;  /* 0x000000240a0b7981 */ /* 0x000f64000c1e1500 */
[----:B------:R-:W-:-:S02]  /*4130*/  IMAD.WIDE R18, R103, 0x2, R86 ;  /* 0x0000000267127825 */ /* 0x000fc400078e0256 */
[----:B------:R-:W5:Y:S04]  /*4140*/  LDG.E.U16 R15, desc[UR36][R14.64] ;  /* 0x000000240e0f7981 */ /* 0x000f68000c1e1500 */
[----:B------:R-:W5:Y:S01]  /*4150*/  LDG.E.U16 R19, desc[UR36][R18.64] ;  /* 0x0000002412137981 */ /* 0x000f62000c1e1500 */
[----:B------:R-:W-:Y:S02]  /*4160*/  UMOV UR4, 0x1 ;  /* 0x0000000100047882 */ /* 0x000fe40000000000 */
[----:B------:R-:W-:-:S04]  /*4170*/  @!UP0 UIADD3 UR4, UPT, UPT, -UR4, 0x100000, URZ ;  /* 0x0010000004048890 */ /* 0x000fc8000fffe1ff */
[----:B------:R-:W-:Y:S02]  /*4180*/  @!UP0 USHF.L.U32 UR5, UR4, 0xb, URZ ;  /* 0x0000000b04058899 */ /* 0x000fe400080006ff */
[----:B------:R-:W-:Y:S01]  /*4190*/  @!UP0 USHF.L.U32 UR4, UR4, 0x1, URZ ;  /* 0x0000000104048899 */ /* 0x000fe200080006ff */
[----:B------:R-:W-:Y:S01]  /*41a0*/  VOTEU.ALL UP2, P1 ;  /* 0x0000000000ff7886 */ /* 0x000fe20000840000 */
[----:B--2---:R0:W-:Y:S04]  /*41b0*/  STS.U16 [R3+UR20+0x9000], R4 ;  /* 0x0090000403007988 */ /* 0x0041e80008000414 */
[----:B---3--:R0:W-:Y:S04]  /*41c0*/  STS.U16 [R3+UR20+0x9400], R8 ;  /* 0x0094000803007988 */ /* 0x0081e80008000414 */
[----:B----4-:R0:W-:Y:S04]  /*41d0*/  STS.U16 [R3+UR20+0x9800], R12 ;  /* 0x0098000c03007988 */ /* 0x0101e80008000414 */
[----:B-----5:R0:W-:Y:S04]  /*41e0*/  STS.U16 [R3+UR20+0x9c00], R16 ;  /* 0x009c001003007988 */ /* 0x0201e80008000414 */
[----:B------:R0:W-:Y:S04]  /*41f0*/  STS.U16 [R2+UR20+0x9200], R7 ;  /* 0x0092000702007988 */ /* 0x0001e80008000414 */
[----:B------:R0:W-:Y:S04]  /*4200*/  STS.U16 [R2+UR20+0x9600], R11 ;  /* 0x0096000b02007988 */ /* 0x0001e80008000414 */
[----:B------:R0:W-:Y:S04]  /*4210*/  STS.U16 [R2+UR20+0x9a00], R15 ;  /* 0x009a000f02007988 */ /* 0x0001e80008000414 */
[----:B------:R0:W-:Y:S01]  /*4220*/  STS.U16 [R2+UR20+0x9e00], R19 ;  /* 0x009e001302007988 */ /* 0x0001e20008000414 */
[----:B------:R1:W-:Y:S06]  /*4230*/  MEMBAR.ALL.CTA ;  /* 0x0000000000007992 */ /* 0x0003ec0000008000 */
[----:B-1----:R-:W-:Y:S04]  /*4240*/  FENCE.VIEW.ASYNC.S ;  /* 0x00000000000073c6 */ /* 0x002fe80000000000 */
[----:B------:R-:W1:Y:S02]  /*4250*/  FENCE.VIEW.ASYNC.S ;  /* 0x00000000000073c6 */ /* 0x000e640000000000 */
[----:B-1----:R0:W1:Y:S02]  /*4260*/  @!UP2 SYNCS.EXCH.64 URZ, [UR20+0xb010], UR4 ;  /* 0x00b0100414ffa5b2 */ /* 0x0020640008000100 */
[----:B-1----:R-:W-:Y:S06]  /*4270*/  BAR.SYNC.DEFER_BLOCKING 0x0 ;  /* 0x0000000000007b1d */ /* 0x002fec0000010000 */
[----:B0-----:R-:W-:Y:S05]  /*4280*/  BRA.U UP1, `(.L_x_13) ;  /* 0x0000000101887547 */ /* 0x001fea000b800000 */
[----:B------:R-:W-:Y:S02]  /*4290*/  UIADD3 UR8, UPT, UPT, UR21, 0xa0, URZ ;  /* 0x000000a015087890 */ /* 0x000fe4000fffe0ff */
[----:B------:R-:W-:Y:S02]  /*42a0*/  UIADD3 UR68, UPT, UPT, UR21, 0xa0, URZ ;  /* 0x000000a015447890 */ /* 0x000fe4000fffe0ff */
[----:B------:R-:W-:Y:S01]  /*42b0*/  UIADD3 UR69, UPT, UPT, UR21, 0xa0, URZ ;  /* 0x000000a015457890 */ /* 0x000fe2000fffe0ff */
[----:B------:R-:W-:Y:S01]  /*42c0*/  UMOV UR26, 0x0 ;  /* 0x00000000001a7882 */ /* 0x000fe20000000000 */
[----:B------:R-:W-:Y:S01]  /*42d0*/  UMOV UR27, 0x8088010 ;  /* 0x08088010001b7882 */ /* 0x000fe20000000000 */
[----:B------:R-:W-:Y:S01]  /*42e0*/  UMOV UR31, 0x40004040 ;  /* 0x40004040001f7882 */ /* 0x000fe20000000000 */
[----:B------:R-:W-:Y:S01]  /*42f0*/  UIADD3 UR70, UPT, UPT, UR21, 0xa0, URZ ;  /* 0x000000a015467890 */ /* 0x000fe2000fffe0ff */
[----:B------:R0:W-:Y:S01]  /*4300*/  UTCHMMA gdesc[UR30], gdesc[UR10], tmem[UR24], tmem[UR26], idesc[UR27], !UPT ;  /* 0x00ff1a0a1e0075ea */ /* 0x0001e2000f800018 */
[----:B------:R-:W-:Y:S01]  /*4310*/  UIADD3 UR4, UPT, UPT, UR20, 0xb010, URZ ;  /* 0x0000b01014047890 */ /* 0x000fe2000fffe0ff */
[----:B------:R-:W-:Y:S01]  /*4320*/  UMOV UR28, 0x0 ;  /* 0x00000000001c7882 */ /* 0x000fe20000000000 */
[----:B------:R-:W-:Y:S01]  /*4330*/  UMOV UR29, 0x8088010 ;  /* 0x08088010001d7882 */ /* 0x000fe20000000000 */
[----:B------:R-:W-:Y:S01]  /*4340*/  UMOV UR54, 0x0 ;  /* 0x0000000000367882 */ /* 0x000fe20000000000 */
[----:B------:R-:W-:Y:S01]  /*4350*/  UMOV UR55, 0x8088010 ;  /* 0x0808801000377882 */ /* 0x000fe20000000000 */
        /* <DEDUP_REMOVED lines=11> */
[----:B------:R-:W-:Y:S01]  /*4410*/  UMOV UR5, URZ ;  /* 0x000000ff00057c82 */ /* 0x000fe20008000000 */
[----:B------:R0:W-:Y:S01]  /*4420*/  UTCHMMA gdesc[UR42], gdesc[UR10], tmem[UR8], tmem[UR58], idesc[UR59], !UPT ;  /* 0x00ff3a0a2a0075ea */ /* 0x0001e2000f800008 */
[----:B------:R-:W-:Y:S01]  /*4430*/  UMOV UR64, 0x0 ;  /* 0x0000000000407882 */ /* 0x000fe20000000000 */
[----:B------:R-:W-:Y:S01]  /*4440*/  UMOV UR65, 0x8088010 ;  /* 0x0808801000417882 */ /* 0x000fe20000000000 */
[----:B------:R0:W-:Y:S01]  /*4450*/  UTCHMMA gdesc[UR44], gdesc[UR14], tmem[UR68], tmem[UR60], idesc[UR61], UPT ;  /* 0x00ff3c0e2c0075ea */ /* 0x0001e2000b800044 */
[----:B------:R-:W-:Y:S01]  /*4460*/  UMOV UR4, UR4 ;  /* 0x0000000400047c82 */ /* 0x000fe20008000000 */
[----:B------:R0:W-:Y:S01]  /*4470*/  UTCHMMA gdesc[UR46], gdesc[UR50], tmem[UR69], tmem[UR62], idesc[UR63], UPT ;  /* 0x00ff3e322e0075ea */ /* 0x0001e2000b800045 */
[----:B------:R0:W-:Y:S01]  /*4480*/  UTCHMMA gdesc[UR48], gdesc[UR52], tmem[UR70], tmem[UR64], idesc[UR65], UPT ;  /* 0x00ff4034300075ea */ /* 0x0001e2000b800046 */
[----:B------:R0:W-:Y:S01]  /*4490*/  UTCBAR [UR4], URZ ;  /* 0x000000ff040073e9 */ /* 0x0001e200080000ff */
[----:B------:R-:W-:Y:S01]  /*44a0*/  NOP ;  /* 0x0000000000007918 */ /* 0x000fe20000000000 */
.L_x_13:
[----:B------:R-:W1:Y:S01]  /*44b0*/  SYNCS.PHASECHK.TRANS64.TRYWAIT P2, [UR20+0xb010], RZ ;  /* 0x00b010ffff0075a7 */ /* 0x000e620008041114 */
[----:B------:R-:W-:Y:S01]  /*44c0*/  SHF.L.U32 R36, R20, 0x1f, RZ ;  /* 0x0000001f14247819 */ /* 0x000fe200000006ff */
[----:B-1----:R-:W-:Y:S06]  /*44d0*/  @!P2 BRA `(.L_x_14) ;  /* 0x0000003c0084a947 */ /* 0x002fec0003800000 */
.L_x_23:
[----:B------:R-:W-:Y:S01]  /*44e0*/  BAR.SYNC.DEFER_BLOCKING 0x0 ;  /* 0x0000000000007b1d */ /* 0x000fe20000010000 */
[----:B------:R-:W-:-:S04]  /*44f0*/  IMAD.WIDE R40, R105, 0x2, R84 ;  /* 0x0000000269287825 */ /* 0x000fc800078e0254 */
[C---:B------:R-:W-:Y:S01]  /*4500*/  IMAD.WIDE R38, R105.reuse, 0x2, R82 ;  /* 0x0000000269267825 */ /* 0x040fe200078e0252 */
[----:B------:R-:W1:Y:S03]  /*4510*/  LDTM.x32 R4, tmem[UR25] ;  /* 0x00000019000479ee */ /* 0x000e6600082c0000 */
[----:B------:R-:W-:Y:S01]  /*4520*/  IMAD.WIDE R106, R105, 0x2, R80 ;  /* 0x00000002696a7825 */ /* 0x000fe200078e0250 */
[----:B------:R-:W1:Y:S01]  /*4530*/  @!P1 SYNCS.CCTL.IV [UR20+0xb010] ;  /* 0x00b01000ff0099b1 */ /* 0x000e620008000014 */
[----:B------:R-:W-:Y:S01]  /*4540*/  NOP ;  /* 0x0000000000007918 */ /* 0x000fe20000000000 */
[----:B-1----:R-:W1:Y:S02]  /*4550*/  SYNCS.PHASECHK.TRANS64.TRYWAIT P2, [UR23], R36 ;  /* 0x00000024ff0075a7 */ /* 0x002e640008041117 */
[----:B-1----:R-:W-:Y:S05]  /*4560*/  @!P2 BRA `(.L_x_15) ;  /* 0x0000003c006ca947 */ /* 0x002fea0003800000 */
.L_x_24:
[C---:B------:R-:W-:Y:S01]  /*4570*/  IMAD.WIDE R108, R105.reuse, 0x2, R78 ;  /* 0x00000002696c7825 */ /* 0x040fe200078e024e */
[----:B------:R-:W2:Y:S03]  /*4580*/  LDG.E.U16 R36, desc[UR36][R40.64] ;  /* 0x0000002428247981 */ /* 0x000ea6000c1e1500 */
[C---:B------:R-:W-:Y:S01]  /*4590*/  IMAD.WIDE R110, R105.reuse, 0x2, R74 ;  /* 0x00000002696e7825 */ /* 0x040fe200078e024a */
[----:B------:R1:W3:Y:S03]  /*45a0*/  LDG.E.U16 R38, desc[UR36][R38.64] ;  /* 0x0000002426267981 */ /* 0x0002e6000c1e1500 */
[C---:B------:R-:W-:Y:S01]  /*45b0*/  IMAD.WIDE R114, R105.reuse, 0x2, R72 ;  /* 0x0000000269727825 */ /* 0x040fe200078e0248 */
[----:B------:R-:W4:Y:S03]  /*45c0*/  LDG.E.U16 R106, desc[UR36][R106.64] ;  /* 0x000000246a6a7981 */ /* 0x000f26000c1e1500 */
[C---:B------:R-:W-:Y:S01]  /*45d0*/  IMAD.WIDE R116, R105.reuse, 0x2, R70 ;  /* 0x0000000269747825 */ /* 0x040fe200078e0246 */
[----:B------:R-:W5:Y:S03]  /*45e0*/  LDG.E.U16 R108, desc[UR36][R108.64] ;  /* 0x000000246c6c7981 */ /* 0x000f66000c1e1500 */
[----:B------:R-:W-:Y:S01]  /*45f0*/  IMAD.WIDE R118, R105, 0x2, R68 ;  /* 0x0000000269767825 */ /* 0x000fe200078e0244 */
[----:B------:R-:W2:Y:S04]  /*4600*/  LDG.E.U16 R110, desc[UR36][R110.64] ;  /* 0x000000246e6e7981 */ /* 0x000ea8000c1e1500 */
[----:B------:R0:W2:Y:S04]  /*4610*/  LDG.E.U16 R114, desc[UR36][R114.64] ;  /* 0x0000002472727981 */ /* 0x0000a8000c1e1500 */
[----:B------:R0:W2:Y:S04]  /*4620*/  LDG.E.U16 R116, desc[UR36][R116.64] ;  /* 0x0000002474747981 */ /* 0x0000a8000c1e1500 */
[----:B------:R0:W2:Y:S01]  /*4630*/  LDG.E.U16 R118, desc[UR36][R118.64] ;  /* 0x0000002476767981 */ /* 0x0000a2000c1e1500 */
[----:B-1----:R-:W-:Y:S01]  /*4640*/  FMUL R39, R4, UR67 ;  /* 0x0000004304277c20 */ /* 0x002fe20008400000 */
[----:B------:R-:W-:Y:S01]  /*4650*/  FMUL R40, R5, UR67 ;  /* 0x0000004305287c20 */ /* 0x000fe20008400000 */
[----:B------:R-:W-:Y:S01]  /*4660*/  FMUL R41, R6, UR67 ;  /* 0x0000004306297c20 */ /* 0x000fe20008400000 */
[----:B------:R-:W-:Y:S01]  /*4670*/  FMUL R42, R7, UR67 ;  /* 0x00000043072a7c20 */ /* 0x000fe20008400000 */
[----:B------:R-:W-:-:S03]  /*4680*/  FMUL R43, R8, UR67 ;  /* 0x00000043082b7c20 */ /* 0x000fc60008400000 */
[----:B------:R-:W-:Y:S01]  /*4690*/  FMNMX3 R41, R39, R40, R41, !PT ;  /* 0x0000002827297276 */ /* 0x000fe20007800029 */
[----:B------:R-:W-:Y:S01]  /*46a0*/  FMUL R39, R9, UR67 ;  /* 0x0000004309277c20 */ /* 0x000fe20008400000 */
[----:B------:R-:W-:Y:S02]  /*46b0*/  FMUL R40, R10, UR67 ;  /* 0x000000430a287c20 */ /* 0x000fe40008400000 */
[----:B------:R-:W-:Y:S01]  /*46c0*/  FMNMX3 R43, R41, R42, R43, !PT ;  /* 0x0000002a292b7276 */ /* 0x000fe2000780002b */
[----:B------:R-:W-:Y:S01]  /*46d0*/  FMUL R41, R11, UR67 ;  /* 0x000000430b297c20 */ /* 0x000fe20008400000 */
[----:B------:R-:W-:Y:S02]  /*46e0*/  FMUL R42, R12, UR67 ;  /* 0x000000430c2a7c20 */ /* 0x000fe40008400000 */
        /* <DEDUP_REMOVED lines=34> */
[----:B------:R-:W-:-:S03]  /*4910*/  FMUL R76, R35, UR67 ;  /* 0x00000043234c7c20 */ /* 0x000fc60008400000 */
[----:B------:R-:W-:-:S04]  /*4920*/  FMNMX3 R39, R41, R39, R40, !PT ;  /* 0x0000002729277276 */ /* 0x000fc80007800028 */
[----:B------:R-:W-:-:S05]  /*4930*/  FMNMX3 R76, R39, R76, R37, !PT ;  /* 0x0000004c274c7276 */ /* 0x000fca0007800025 */
[--C-:B------:R-:W-:Y:S01]  /*4940*/  FFMA R4, R4, UR67, -R76.reuse ;  /* 0x0000004304047c23 */ /* 0x100fe2000800084c */
[--C-:B------:R-:W-:Y:S01]  /*4950*/  FFMA R5, R5, UR67, -R76.reuse ;  /* 0x0000004305057c23 */ /* 0x100fe2000800084c */
[--C-:B------:R-:W-:Y:S02]  /*4960*/  FFMA R6, R6, UR67, -R76.reuse ;  /* 0x0000004306067c23 */ /* 0x100fe4000800084c */
[----:B------:R-:W-:Y:S01]  /*4970*/  FMUL R4, R4, 1.4426950216293334961 ;  /* 0x3fb8aa3b04047820 */ /* 0x000fe20000400000 */
[----:B------:R-:W-:Y:S01]  /*4980*/  FMUL R5, R5, 1.4426950216293334961 ;  /* 0x3fb8aa3b05057820 */ /* 0x000fe20000400000 */
[--C-:B------:R-:W-:Y:S01]  /*4990*/  FFMA R7, R7, UR67, -R76.reuse ;  /* 0x0000004307077c23 */ /* 0x100fe2000800084c */
[----:B------:R-:W-:Y:S01]  /*49a0*/  FMUL R6, R6, 1.4426950216293334961 ;  /* 0x3fb8aa3b06067820 */ /* 0x000fe20000400000 */
[----:B------:R-:W-:Y:S02]  /*49b0*/  MUFU.EX2 R39, R4 ;  /* 0x0000000400277308 */ /* 0x000fe40000000800 */
[----:B------:R-:W-:Y:S01]  /*49c0*/  FMUL R7, R7, 1.4426950216293334961 ;  /* 0x3fb8aa3b07077820 */ /* 0x000fe20000400000 */
[----:B------:R-:W-:-:S05]  /*49d0*/  FFMA R8, R8, UR67, -R76 ;  /* 0x0000004308087c23 */ /* 0x000fca000800084c */
[----:B------:R-:W1:Y:S01]  /*49e0*/  MUFU.EX2 R40, R5 ;  /* 0x0000000500287308 */ /* 0x000e620000000800 */
[----:B------:R-:W-:Y:S01]  /*49f0*/  FFMA R9, R9, UR67, -R76 ;  /* 0x0000004309097c23 */ /* 0x000fe2000800084c */
[----:B------:R-:W-:-:S06]  /*4a00*/  FMUL R8, R8, 1.4426950216293334961 ;  /* 0x3fb8aa3b08087820 */ /* 0x000fcc0000400000 */
[----:B------:R-:W0:Y:S01]  /*4a10*/  MUFU.EX2 R41, R6 ;  /* 0x0000000600297308 */ /* 0x000e220000000800 */
[----:B------:R-:W-:Y:S01]  /*4a20*/  FMUL R9, R9, 1.4426950216293334961 ;  /* 0x3fb8aa3b09097820 */ /* 0x000fe20000400000 */
[----:B------:R-:W-:-:S06]  /*4a30*/  FFMA R10, R10, UR67, -R76 ;  /* 0x000000430a0a7c23 */ /* 0x000fcc000800084c */
[----:B------:R-:W0:Y:S01]  /*4a40*/  MUFU.EX2 R7, R7 ;  /* 0x0000000700077308 */ /* 0x000e220000000800 */
[----:B------:R-:W-:Y:S01]  /*4a50*/  FFMA R11, R11, UR67, -R76 ;  /* 0x000000430b0b7c23 */ /* 0x000fe2000800084c */
[----:B------:R-:W-:Y:S01]  /*4a60*/  FMUL R10, R10, 1.4426950216293334961 ;  /* 0x3fb8aa3b0a0a7820 */ /* 0x000fe20000400000 */
[----:B-1----:R-:W-:-:S05]  /*4a70*/  FADD R4, R39, R40 ;  /* 0x0000002827047221 */ /* 0x002fca0000000000 */
[----:B------:R-:W1:Y:S01]  /*4a80*/  MUFU.EX2 R43, R8 ;  /* 0x00000008002b7308 */ /* 0x000e620000000800 */
[----:B------:R-:W-:Y:S01]  /*4a90*/  FMUL R11, R11, 1.4426950216293334961 ;  /* 0x3fb8aa3b0b0b7820 */ /* 0x000fe20000400000 */
[----:B------:R-:W-:Y:S01]  /*4aa0*/  FFMA R12, R12, UR67, -R76 ;  /* 0x000000430c0c7c23 */ /* 0x000fe2000800084c */
[----:B0-----:R-:W-:-:S05]  /*4ab0*/  FADD R4, R41, R4 ;  /* 0x0000000429047221 */ /* 0x001fca0000000000 */
[----:B------:R-:W0:Y:S01]  /*4ac0*/  MUFU.EX2 R9, R9 ;  /* 0x0000000900097308 */ /* 0x000e220000000800 */
[----:B------:R-:W-:Y:S01]  /*4ad0*/  FFMA R13, R13, UR67, -R76 ;  /* 0x000000430d0d7c23 */ /* 0x000fe2000800084c */
[----:B------:R-:W-:Y:S01]  /*4ae0*/  FMUL R12, R12, 1.4426950216293334961 ;  /* 0x3fb8aa3b0c0c7820 */ /* 0x000fe20000400000 */
[----:B------:R-:W-:-:S05]  /*4af0*/  FADD R4, R7, R4 ;  /* 0x0000000407047221 */ /* 0x000fca0000000000 */
[----:B------:R-:W0:Y:S01]  /*4b00*/  MUFU.EX2 R45, R10 ;  /* 0x0000000a002d7308 */ /* 0x000e220000000800 */
[----:B------:R-:W-:Y:S01]  /*4b10*/  FMUL R13, R13, 1.4426950216293334961 ;  /* 0x3fb8aa3b0d0d7820 */ /* 0x000fe20000400000 */
[----:B------:R-:W-:Y:S01]  /*4b20*/  FFMA R14, R14, UR67, -R76 ;  /* 0x000000430e0e7c23 */ /* 0x000fe2000800084c */
[----:B-1----:R-:W-:-:S05]  /*4b30*/  FADD R4, R43, R4 ;  /* 0x000000042b047221 */ /* 0x002fca0000000000 */
[----:B------:R-:W1:Y:S01]  /*4b40*/  MUFU.EX2 R11, R11 ;  /* 0x0000000b000b7308 */ /* 0x000e620000000800 */
[----:B------:R-:W-:Y:S01]  /*4b50*/  FFMA R15, R15, UR67, -R76 ;  /* 0x000000430f0f7c23 */ /* 0x000fe2000800084c */
[----:B------:R-:W-:Y:S01]  /*4b60*/  FMUL R14, R14, 1.4426950216293334961 ;  /* 0x3fb8aa3b0e0e7820 */ /* 0x000fe20000400000 */
[----:B0-----:R-:W-:-:S05]  /*4b70*/  FADD R4, R9, R4 ;  /* 0x0000000409047221 */ /* 0x001fca0000000000 */
[----:B------:R-:W0:Y:S01]  /*4b80*/  MUFU.EX2 R47, R12 ;  /* 0x0000000c002f7308 */ /* 0x000e220000000800 */
[----:B------:R-:W-:Y:S01]  /*4b90*/  FMUL R15, R15, 1.4426950216293334961 ;  /* 0x3fb8aa3b0f0f7820 */ /* 0x000fe20000400000 */
[----:B------:R-:W-:Y:S01]  /*4ba0*/  FFMA R16, R16, UR67, -R76 ;  /* 0x0000004310107c23 */ /* 0x000fe2000800084c */
[----:B------:R-:W-:-:S05]  /*4bb0*/  FADD R4, R45, R4 ;  /* 0x000000042d047221 */ /* 0x000fca0000000000 */
        /* <DEDUP_REMOVED lines=9> */
[----:B------:R-:W-:Y:S01]  /*4c50*/  FMUL R18, R18, 1.4426950216293334961 ;  /* 0x3fb8aa3b12127820 */ /* 0x000fe20000400000 */
[--C-:B------:R-:W-:Y:S01]  /*4c60*/  FFMA R19, R19, UR67, -R76.reuse ;  /* 0x0000004313137c23 */ /* 0x100fe2000800084c */
[----:B------:R-:W-:-:S05]  /*4c70*/  FFMA R21, R21, UR67, -R76 ;  /* 0x0000004315157c23 */ /* 0x000fca000800084c */
[----:B------:R-:W0:Y:S01]  /*4c80*/  MUFU.EX2 R10, R16 ;  /* 0x00000010000a7308 */ /* 0x000e220000000800 */
[----:B------:R-:W-:Y:S01]  /*4c90*/  FADD R4, R13, R4 ;  /* 0x000000040d047221 */ /* 0x000fe20000000000 */
[--C-:B------:R-:W-:Y:S01]  /*4ca0*/  FFMA R20, R20, UR67, -R76.reuse ;  /* 0x0000004314147c23 */ /* 0x100fe2000800084c */
[--C-:B------:R-:W-:Y:S01]  /*4cb0*/  FFMA R22, R22, UR67, -R76.reuse ;  /* 0x0000004316167c23 */ /* 0x100fe2000800084c */
[--C-:B------:R-:W-:Y:S01]  /*4cc0*/  FFMA R23, R23, UR67, -R76.reuse ;  /* 0x0000004317177c23 */ /* 0x100fe2000800084c */
[----:B------:R-:W-:-:S03]  /*4cd0*/  FFMA R24, R24, UR67, -R76 ;  /* 0x0000004318187c23 */ /* 0x000fc6000800084c */
[----:B------:R-:W0:Y:S01]  /*4ce0*/  MUFU.EX2 R17, R17 ;  /* 0x0000001100117308 */ /* 0x000e220000000800 */
[--C-:B------:R-:W-:Y:S01]  /*4cf0*/  FFMA R25, R25, UR67, -R76.reuse ;  /* 0x0000004319197c23 */ /* 0x100fe2000800084c */
        /* <DEDUP_REMOVED lines=9> */
[----:B------:R-:W-:Y:S01]  /*4d90*/  FFMA R35, R35, UR67, -R76 ;  /* 0x0000004323237c23 */ /* 0x000fe2000800084c */
[----:B------:R-:W0:Y:S01]  /*4da0*/  MUFU.EX2 R18, R18 ;  /* 0x0000001200127308 */ /* 0x000e220000000800 */
[----:B------:R-:W-:Y:S01]  /*4db0*/  FMUL R19, R19, 1.4426950216293334961 ;  /* 0x3fb8aa3b13137820 */ /* 0x000fe20000400000 */
[----:B------:R-:W-:Y:S01]  /*4dc0*/  FMUL R21, R21, 1.4426950216293334961 ;  /* 0x3fb8aa3b15157820 */ /* 0x000fe20000400000 */
[----:B-1----:R-:W-:Y:S01]  /*4dd0*/  FADD R4, R49, R4 ;  /* 0x0000000431047221 */ /* 0x002fe20000000000 */
[----:B------:R-:W-:Y:S01]  /*4de0*/  FMUL R20, R20, 1.4426950216293334961 ;  /* 0x3fb8aa3b14147820 */ /* 0x000fe20000400000 */
        /* <DEDUP_REMOVED lines=14> */
[----:B------:R-:W1:Y:S01]  /*4ed0*/  MUFU.EX2 R51, R19 ;  /* 0x0000001300337308 */ /* 0x000e620000000800 */
[----:B0-----:R-:W-:-:S04]  /*4ee0*/  FADD R5, R15, R4 ;  /* 0x000000040f057221 */ /* 0x001fc80000000000 */
[----:B------:R-:W-:-:S03]  /*4ef0*/  FADD R8, R10, R5 ;  /* 0x000000050a087221 */ /* 0x000fc60000000000 */
[----:B------:R0:W0:Y:S01]  /*4f00*/  MUFU.EX2 R53, R20 ;  /* 0x0000001400357308 */ /* 0x0000220000000800 */
[----:B------:R-:W-:Y:S02]  /*4f10*/  F2FP.F16.F32.PACK_AB R5, R7, R41 ;  /* 0x000000290705723e */ /* 0x000fe400000000ff */
[----:B------:R-:W-:-:S05]  /*4f20*/  F2FP.F16.F32.PACK_AB R7, R11, R45 ;  /* 0x0000002d0b07723e */ /* 0x000fca00000000ff */
[----:B------:R-:W0:Y:S01]  /*4f30*/  MUFU.EX2 R21, R21 ;  /* 0x0000001500157308 */ /* 0x000e220000000800 */
[----:B------:R-:W-:-:S07]  /*4f40*/  FADD R11, R17, R8 ;  /* 0x00000008110b7221 */ /* 0x000fce0000000000 */
[----:B------:R-:W-:Y:S08]  /*4f50*/  MUFU.EX2 R122, R22 ;  /* 0x00000016007a7308 */ /* 0x000ff00000000800 */
[----:B------:R-:W0:Y:S08]  /*4f60*/  MUFU.EX2 R115, R23 ;  /* 0x0000001700737308 */ /* 0x000e300000000800 */
        /* <DEDUP_REMOVED lines=11> */
[----:B------:R-:W2:Y:S01]  /*5020*/  MUFU.EX2 R123, R35 ;  /* 0x00000023007b7308 */ /* 0x000ea20000000800 */
[----:B0-----:R-:W-:Y:S01]  /*5030*/  FADD R20, R18, R11 ;  /* 0x0000000b12147221 */ /* 0x001fe20000000000 */
[----:B------:R-:W-:-:S03]  /*5040*/  F2FP.F16.F32.PACK_AB R6, R9, R43 ;  /* 0x0000002b0906723e */ /* 0x000fc600000000ff */
[----:B-1----:R-:W-:Y:S01]  /*5050*/  FADD R20, R51, R20 ;  /* 0x0000001433147221 */ /* 0x002fe20000000000 */
[----:B------:R-:W-:Y:S02]  /*5060*/  F2FP.F16.F32.PACK_AB R8, R13, R47 ;  /* 0x0000002f0d08723e */ /* 0x000fe400000000ff */
[----:B------:R-:W-:Y:S02]  /*5070*/  F2FP.F16.F32.PACK_AB R9, R15, R49 ;  /* 0x000000310f09723e */ /* 0x000fe400000000ff */
[----:B------:R-:W-:Y:S02]  /*5080*/  F2FP.F16.F32.PACK_AB R10, R17, R10 ;  /* 0x0000000a110a723e */ /* 0x000fe400000000ff */
[----:B------:R-:W-:Y:S01]  /*5090*/  F2FP.F16.F32.PACK_AB R11, R51, R18 ;  /* 0x00000012330b723e */ /* 0x000fe200000000ff */
[----:B------:R-:W-:Y:S01]  /*50a0*/  FADD R20, R53, R20 ;  /* 0x0000001435147221 */ /* 0x000fe20000000000 */
[----:B------:R-:W-:Y:S02]  /*50b0*/  F2FP.F16.F32.PACK_AB R4, R40, R39 ;  /* 0x000000272804723e */ /* 0x000fe400000000ff */
[----:B------:R-:W-:-:S02]  /*50c0*/  F2FP.F16.F32.PACK_AB R12, R21, R53 ;  /* 0x00000035150c723e */ /* 0x000fc400000000ff */
[----:B------:R-:W-:Y:S02]  /*50d0*/  F2FP.F16.F32.PACK_AB R13, R115, R122 ;  /* 0x0000007a730d723e */ /* 0x000fe400000000ff */
[----:B------:R-:W-:Y:S02]  /*50e0*/  F2FP.F16.F32.PACK_AB R14, R117, R124 ;  /* 0x0000007c750e723e */ /* 0x000fe400000000ff */
[----:B------:R-:W-:Y:S02]  /*50f0*/  F2FP.F16.F32.PACK_AB R15, R119, R126 ;  /* 0x0000007e770f723e */ /* 0x000fe400000000ff */
[----:B------:R-:W-:Y:S02]  /*5100*/  F2FP.F16.F32.PACK_AB R16, R104, R121 ;  /* 0x000000796810723e */ /* 0x000fe400000000ff */
[----:B------:R-:W-:Y:S02]  /*5110*/  F2FP.F16.F32.PACK_AB R17, R112, R107 ;  /* 0x0000006b7011723e */ /* 0x000fe400000000ff */
[----:B------:R-:W-:-:S02]  /*5120*/  F2FP.F16.F32.PACK_AB R18, R120, R109 ;  /* 0x0000006d7812723e */ /* 0x000fc400000000ff */
[----:B--2---:R-:W-:Y:S01]  /*5130*/  F2FP.F16.F32.PACK_AB R19, R123, R128 ;  /* 0x000000807b13723e */ /* 0x004fe200000000ff */
[----:B------:R-:W-:Y:S01]  /*5140*/  STS.U16 [R3+UR20+0xa000], R36 ;  /* 0x00a0002403007988 */ /* 0x000fe20008000414 */
[----:B------:R-:W-:Y:S01]  /*5150*/  FADD R111, -R76, R37 ;  /* 0x000000254c6f7221 */ /* 0x000fe20000000100 */
[----:B------:R-:W-:Y:S01]  /*5160*/  FADD R113, R21, R20 ;  /* 0x0000001415717221 */ /* 0x000fe20000000000 */
[----:B------:R-:W-:Y:S01]  /*5170*/  STTM.x16 tmem[UR33], R4 ;  /* 0x00000004000079ed */ /* 0x000fe20008240021 */
[----:B---3--:R0:W-:Y:S04]  /*5180*/  STS.U16 [R3+UR20+0xa200], R38 ;  /* 0x00a2002603007988 */ /* 0x0081e80008000414 */
[----:B----4-:R1:W-:Y:S04]  /*5190*/  STS.U16 [R3+UR20+0xa400], R106 ;  /* 0x00a4006a03007988 */ /* 0x0103e80008000414 */
[----:B-----5:R2:W-:Y:S04]  /*51a0*/  STS.U16 [R3+UR20+0xa600], R108 ;  /* 0x00a6006c03007988 */ /* 0x0205e80008000414 */
[----:B------:R2:W-:Y:S04]  /*51b0*/  STS.U16 [R3+UR20+0xa800], R110 ;  /* 0x00a8006e03007988 */ /* 0x0005e80008000414 */
[----:B------:R2:W-:Y:S04]  /*51c0*/  STS.U16 [R3+UR20+0xaa00], R114 ;  /* 0x00aa007203007988 */ /* 0x0005e80008000414 */
[----:B------:R2:W-:Y:S04]  /*51d0*/  STS.U16 [R3+UR20+0xac00], R116 ;  /* 0x00ac007403007988 */ /* 0x0005e80008000414 */
[----:B------:R2:W-:Y:S01]  /*51e0*/  STS.U16 [R3+UR20+0xae00], R118 ;  /* 0x00ae007603007988 */ /* 0x0005e20008000414 */
[----:B------:R-:W3:Y:S02]  /*51f0*/  FENCE.VIEW.ASYNC.T ;  /* 0x00000000000073c6 */ /* 0x000ee40000000200 */
[----:B---3--:R-:W-:Y:S01]  /*5200*/  BAR.SYNC.DEFER_BLOCKING 0x0 ;  /* 0x0000000000007b1d */ /* 0x008fe20000010000 */
[----:B------:R-:W-:-:S05]  /*5210*/  FMUL R111, R111, 1.4426950216293334961 ;  /* 0x3fb8aa3b6f6f7820 */ /* 0x000fca0000400000 */
[----:B0-----:R-:W0:Y:S01]  /*5220*/  LDTM.x64 R4, tmem[UR22] ;  /* 0x00000016000479ee */ /* 0x001e220008340000 */
[----:B-1----:R-:W0:Y:S01]  /*5230*/  MUFU.EX2 R106, R111 ;  /* 0x0000006f006a7308 */ /* 0x002e220000000800 */
[----:B------:R-:W-:Y:S01]  /*5240*/  NOP ;  /* 0x0000000000007918 */ /* 0x000fe20000000000 */
        /* <DEDUP_REMOVED lines=64> */
[----:B------:R2:W-:Y:S01]  /*5650*/  STTM.x64 tmem[UR22], R4 ;  /* 0x00000004000079ed */ /* 0x0005e20008340016 */
[----:B------:R-:W0:Y:S02]  /*5660*/  FENCE.VIEW.ASYNC.T ;  /* 0x00000000000073c6 */ /* 0x000e240000000200 */
[----:B0-----:R-:W-:Y:S01]  /*5670*/  BAR.SYNC.DEFER_BLOCKING 0x0 ;  /* 0x0000000000007b1d */ /* 0x001fe20000010000 */
[----:B------:R-:W-:-:S04]  /*5680*/  FADD R113, R122, R113 ;  /* 0x000000717a717221 */ /* 0x000fc80000000000 */
[----:B------:R-:W-:-:S04]  /*5690*/  FADD R113, R115, R113 ;  /* 0x0000007173717221 */ /* 0x000fc80000000000 */
[----:B------:R-:W-:-:S04]  /*56a0*/  FADD R113, R124, R113 ;  /* 0x000000717c717221 */ /* 0x000fc80000000000 */
[----:B------:R-:W-:Y:S01]  /*56b0*/  FADD R113, R117, R113 ;  /* 0x0000007175717221 */ /* 0x000fe20000000000 */
[----:B------:R0:W-:Y:S06]  /*56c0*/  MEMBAR.ALL.CTA ;  /* 0x0000000000007992 */ /* 0x0001ec0000008000 */
[----:B0-----:R-:W0:Y:S01]  /*56d0*/  FENCE.VIEW.ASYNC.S ;  /* 0x00000000000073c6 */ /* 0x001e220000000000 */
[----:B------:R-:W-:-:S04]  /*56e0*/  FADD R113, R126, R113 ;  /* 0x000000717e717221 */ /* 0x000fc80000000000 */
[----:B------:R-:W-:-:S04]  /*56f0*/  FADD R113, R119, R113 ;  /* 0x0000007177717221 */ /* 0x000fc80000000000 */
[----:B------:R-:W-:-:S04]  /*5700*/  FADD R113, R121, R113 ;  /* 0x0000007179717221 */ /* 0x000fc80000000000 */
[----:B------:R-:W-:-:S04]  /*5710*/  FADD R104, R104, R113 ;  /* 0x0000007168687221 */ /* 0x000fc80000000000 */
[----:B------:R-:W-:-:S04]  /*5720*/  FADD R107, R107, R104 ;  /* 0x000000686b6b7221 */ /* 0x000fc80000000000 */
[----:B------:R-:W-:-:S04]  /*5730*/  FADD R112, R112, R107 ;  /* 0x0000006b70707221 */ /* 0x000fc80000000000 */
[----:B------:R-:W-:-:S04]  /*5740*/  FADD R109, R109, R112 ;  /* 0x000000706d6d7221 */ /* 0x000fc80000000000 */
[----:B------:R-:W-:Y:S01]  /*5750*/  FADD R109, R120, R109 ;  /* 0x0000006d786d7221 */ /* 0x000fe20000000000 */
[----:B------:R-:W-:-:S03]  /*5760*/  ULEA UR23, UR66, UR20, 0x3 ;  /* 0x0000001442177291 */ /* 0x000fc6000f8e18ff */
[----:B------:R-:W-:Y:S01]  /*5770*/  FADD R109, R128, R109 ;  /* 0x0000006d806d7221 */ /* 0x000fe20000000000 */
[----:B------:R-:W-:-:S03]  /*5780*/  UIADD3 UR23, UPT, UPT, UR23, 0xb000, URZ ;  /* 0x0000b00017177890 */ /* 0x000fc6000fffe0ff */
[----:B------:R-:W-:Y:S01]  /*5790*/  FADD R109, R123, R109 ;  /* 0x0000006d7b6d7221 */ /* 0x000fe20000000000 */
[----:B------:R-:W-:Y:S01]  /*57a0*/  UMOV UR8, UR7 ;  /* 0x0000000700087c82 */ /* 0x000fe20008000000 */
[----:B0-----:R-:W-:Y:S06]  /*57b0*/  BAR.SYNC.DEFER_BLOCKING 0x0 ;  /* 0x0000000000007b1d */ /* 0x001fec0000010000 */
[----:B------:R-:W-:Y:S05]  /*57c0*/  BRA.U UP1, `(.L_x_16) ;  /* 0x0000000101587547 */ /* 0x000fea000b800000 */
[----:B------:R-:W-:Y:S02]  /*57d0*/  UIADD3 UR7, UPT, UPT, UR21, 0xc8, URZ ;  /* 0x000000c815077890 */ /* 0x000fe4000fffe0ff */
[----:B------:R-:W-:Y:S02]  /*57e0*/  UIADD3 UR31, UPT, UPT, UR21, 0x40, URZ ;  /* 0x00000040151f7890 */ /* 0x000fe4000fffe0ff */
        /* <DEDUP_REMOVED lines=20> */
.L_x_16:
[----:B------:R-:W-:Y:S01]  /*5930*/  UIADD3 UR66, UPT, UPT, UR66, 0x1, URZ ;  /* 0x0000000142427890 */ /* 0x000fe2000fffe0ff */
[----:B------:R-:W-:Y:S01]  /*5940*/  FFMA R77, R106, R77, R109 ;  /* 0x0000004d6a4d7223 */ /* 0x000fe2000000006d */
[----:B------:R-:W-:Y:S01]  /*5950*/  UIADD3 UR6, UPT, UPT, UR6, 0x20, URZ ;  /* 0x0000002006067890 */ /* 0x000fe2000fffe0ff */
[----:B------:R-:W-:Y:S01]  /*5960*/  IADD3 R105, PT, PT, R105, UR35, RZ ;  /* 0x0000002369697c10 */ /* 0x000fe2000fffe0ff */
[----:B------:R-:W-:Y:S01]  /*5970*/  UISETP.GT.AND UP2, UPT, UR66, 0x1, UPT ;  /* 0x000000014200788c */ /* 0x000fe2000bf44270 */
[----:B------:R-:W-:Y:S02]  /*5980*/  IADD3 R103, PT, PT, R102, R103, RZ ;  /* 0x0000006766677210 */ /* 0x000fe40007ffe0ff */
[----:B--2---:R-:W-:Y:S01]  /*5990*/  MOV R20, UR8 ;  /* 0x0000000800147c02 */ /* 0x004fe20008000f00 */
[----:B0-----:R-:W-:Y:S01]  /*59a0*/  USEL UR7, URZ, 0x1, !UP2 ;  /* 0x00000001ff077887 */ /* 0x001fe2000d000000 */
[----:B------:R-:W-:Y:S01]  /*59b0*/  MOV R37, R76 ;  /* 0x0000004c00257202 */ /* 0x000fe20000000f00 */
[----:B------:R-:W-:-:S02]  /*59c0*/  USEL UR66, UR66, URZ, !UP2 ;  /* 0x000000ff42427287 */ /* 0x000fc4000d000000 */
[----:B------:R-:W-:Y:S02]  /*59d0*/  UISETP.GE.AND UP2, UPT, UR6, UR34, UPT ;  /* 0x000000220600728c */ /* 0x000fe4000bf46270 */
[----:B------:R-:W-:-:S07]  /*59e0*/  ULOP3.LUT UR7, UR8, UR7, URZ, 0x3c, !UPT ;  /* 0x0000000708077292 */ /* 0x000fce000f8e3cff */
[----:B------:R-:W-:Y:S05]  /*59f0*/  BRA.U !UP2, `(.L_x_17) ;  /* 0xffffffe50a987547 */ /* 0x000fea000b83ffff */
.L_x_12:
[C---:B------:R-:W-:Y:S01]  /*5a00*/  FMUL R2, R77.reuse, 8388608 ;  /* 0x4b0000004d027820 */ /* 0x040fe20000400000 */
[C---:B------:R-:W-:Y:S01]  /*5a10*/  FSETP.GEU.AND P5, PT, R77.reuse, 1.175494350822287508e-38, PT ;  /* 0x008000004d00780b */ /* 0x040fe20003fae000 */
[----:B------:R-:W-:Y:S01]  /*5a20*/  HFMA2 R3, -RZ, RZ, 1.443359375, -0.2030029296875 ;  /* 0x3dc6b27fff037431 */ /* 0x000fe200000001ff */
[----:B------:R-:W0:Y:S01]  /*5a30*/  LDCU UR6, c[0x0][0x3f0] ;  /* 0x00007e00ff0677ac */ /* 0x000e220008000800 */
[----:B------:R-:W-:Y:S02]  /*5a40*/  FSETP.GT.AND P2, PT, |R77|, 8.50705917302346158658e+37, PT ;  /* 0x7e8000004d00780b */ /* 0x000fe40003f44200 */
[----:B------:R-:W-:Y:S01]  /*5a50*/  FSEL R72, R2, R77, !P5 ;  /* 0x0000004d02487208 */ /* 0x000fe20006800000 */
[----:B------:R-:W2:Y:S03]  /*5a60*/  LDCU.64 UR4, c[0x0][0x3e0] ;  /* 0x00007c00ff0477ac */ /* 0x000ea60008000a00 */
[----:B------:R-:W-:-:S02]  /*5a70*/  IADD3 R2, PT, PT, R72, -0x3f3504f3, RZ ;  /* 0xc0cafb0d48027810 */ /* 0x000fc40007ffe0ff */
[----:B------:R-:W-:Y:S02]  /*5a80*/  ISETP.GE.U32.AND P3, PT, R72, 0x7f800000, PT ;  /* 0x7f8000004800780c */ /* 0x000fe40003f66070 */
[----:B------:R-:W-:-:S04]  /*5a90*/  LOP3.LUT R69, R2, 0xff800000, RZ, 0xc0, !PT ;  /* 0xff80000002457812 */ /* 0x000fc800078ec0ff */
[----:B------:R-:W-:Y:S01]  /*5aa0*/  IADD3 R2, PT, PT, R72, -R69, RZ ;  /* 0x8000004548027210 */ /* 0x000fe20007ffe0ff */
[----:B0-----:R-:W-:-:S04]  /*5ab0*/  UISETP.GE.AND UP0, UPT, UR6, 0x1, UPT ;  /* 0x000000010600788c */ /* 0x001fc8000bf06270 */
[----:B------:R-:W-:-:S04]  /*5ac0*/  FADD R70, R2, -1 ;  /* 0xbf80000002467421 */ /* 0x000fc80000000000 */
[----:B------:R-:W-:-:S04]  /*5ad0*/  FFMA.FTZ R3, R70, R3, -0.16845393180847167969 ;  /* 0xbe2c7f3046037423 */ /* 0x000fc80000010003 */
[----:B------:R-:W-:-:S04]  /*5ae0*/  FFMA.FTZ R3, R70, R3, 0.1716887056827545166 ;  /* 0x3e2fcf2a46037423 */ /* 0x000fc80000010003 */
[C---:B-1----:R-:W-:Y:S02]  /*5af0*/  FFMA.FTZ R5, R70.reuse, R3, -0.17900948226451873779 ;  /* 0xbe374e4346057423 */ /* 0x042fe40000010003 */
[----:B------:R-:W0:Y:S02]  /*5b00*/  LDC.64 R2, c[0x0][0x398] ;  /* 0x0000e600ff027b82 */ /* 0x000e240000000a00 */
[----:B------:R-:W-:-:S04]  /*5b10*/  FFMA.FTZ R5, R70, R5, 0.20512372255325317383 ;  /* 0x3e520bf446057423 */ /* 0x000fc80000010005 */
[----:B------:R-:W-:-:S04]  /*5b20*/  FFMA.FTZ R5, R70, R5, -0.24046532809734344482 ;  /* 0xbe763c8b46057423 */ /* 0x000fc80000010005 */
[----:B------:R-:W-:-:S04]  /*5b30*/  FFMA.FTZ R5, R70, R5, 0.28857114911079406738 ;  /* 0x3e93bf9946057423 */ /* 0x000fc80000010005 */
[----:B------:R-:W-:-:S04]  /*5b40*/  FFMA.FTZ R5, R70, R5, -0.36067417263984680176 ;  /* 0xbeb8aa4946057423 */ /* 0x000fc80000010005 */
[----:B------:R-:W-:Y:S01]  /*5b50*/  FFMA.FTZ R5, R70, R5, 0.48089820146560668945 ;  /* 0x3ef6384a46057423 */ /* 0x000fe20000010005 */
[----:B--2---:R-:W-:Y:S06]  /*5b60*/  BRA.U !UP0, `(.L_x_18) ;  /* 0x0000000108107547 */ /* 0x004fec000b800000 */
[----:B------:R-:W-:-:S06]  /*5b70*/  USHF.L.U32 UR8, UR8, 0x1f, URZ ;  /* 0x0000001f08087899 */ /* 0x000fcc00080006ff */
[----:B------:R-:W-:-:S04]  /*5b80*/  MOV R4, UR8 ;  /* 0x0000000800047c02 */ /* 0x000fc80008000f00 */
[----:B------:R-:W1:Y:S02]  /*5b90*/  SYNCS.PHASECHK.TRANS64.TRYWAIT P4, [UR23], R4 ;  /* 0x00000004ff0075a7 */ /* 0x000e640008081117 */
[----:B-1----:R-:W-:Y:S05]  /*5ba0*/  @!P4 BRA `(.L_x_19) ;  /* 0x0000002400e8c947 */ /* 0x002fea0003800000 */
.L_x_18:
[----:B------:R-:W-:Y:S01]  /*5bb0*/  BAR.SYNC.DEFER_BLOCKING 0x0 ;  /* 0x0000000000007b1d */ /* 0x000fe20000010000 */
[C---:B------:R-:W-:Y:S01]  /*5bc0*/  FFMA.FTZ R71, R70.reuse, R5, -0.72134751081466674805 ;  /* 0xbf38aa3b46477423 */ /* 0x040fe20000010005 */
[----:B------:R-:W-:Y:S01]  /*5bd0*/  FSEL R68, RZ, -23, P5 ;  /* 0xc1b80000ff447808 */ /* 0x000fe20002800000 */
[----:B------:R-:W-:Y:S01]  /*5be0*/  UIMAD UR4, UR9, UR4, URZ ;  /* 0x00000004090472a4 */ /* 0x000fe2000f8e02ff */
[C---:B------:R-:W-:Y:S01]  /*5bf0*/  FSETP.GEU.AND P5, PT, |R77|.reuse, 1.175494350822287508e-38, PT ;  /* 0x008000004d00780b */ /* 0x040fe20003fae200 */
[C---:B------:R-:W-:Y:S01]  /*5c00*/  FMUL R71, R70.reuse, R71 ;  /* 0x0000004746477220 */ /* 0x040fe20000400000 */
[----:B------:R-:W-:Y:S01]  /*5c10*/  I2FP.F32.S32 R69, R69 ;  /* 0x0000004500457245 */ /* 0x000fe20000201400 */
[----:B------:R-:W-:Y:S01]  /*5c20*/  @P2 FMUL R77, R77, 0.25 ;  /* 0x3e8000004d4d2820 */ /* 0x000fe20000400000 */
[----:B------:R-:W1:Y:S01]  /*5c30*/  LDC R97, c[0x0][0x3e8] ;  /* 0x0000fa00ff617b82 */ /* 0x000e620000000800 */
[----:B------:R-:W-:Y:S01]  /*5c40*/  FMUL R71, R70, R71 ;  /* 0x0000004746477220 */ /* 0x000fe20000400000 */
[----:B------:R-:W-:Y:S01]  /*5c50*/  FSETP.NEU.AND P4, PT, R72, RZ, PT ;  /* 0x000000ff4800720b */ /* 0x000fe20003f8d000 */
[----:B------:R-:W-:Y:S01]  /*5c60*/  FFMA.FTZ R68, R69, 1.1920928955078125e-07, R68 ;  /* 0x3400000045447823 */ /* 0x000fe20000010044 */
[----:B------:R-:W-:-:S02]  /*5c70*/  IMAD R69, R0, UR5, RZ ;  /* 0x0000000500457c24 */ /* 0x000fc4000f8e02ff */
[----:B------:R-:W-:Y:S01]  /*5c80*/  FFMA.FTZ R71, R70, 1.4426950216293334961, R71 ;  /* 0x3fb8aa3b46477823 */ /* 0x000fe20000010047 */
[----:B------:R-:W-:Y:S01]  /*5c90*/  @P3 MOV R70, 0x7f800000 ;  /* 0x7f80000000463802 */ /* 0x000fe20000000f00 */
[----:B------:R-:W-:Y:S01]  /*5ca0*/  USHF.L.U32 UR5, UR4, 0x1, URZ ;  /* 0x0000000104057899 */ /* 0x000fe200080006ff */
[----:B------:R-:W-:Y:S01]  /*5cb0*/  @!P5 FMUL R77, R77, 16777216 ;  /* 0x4b8000004d4dd820 */ /* 0x000fe20000400000 */
[----:B------:R-:W-:Y:S02]  /*5cc0*/  FADD R68, R68, R71 ;  /* 0x0000004744447221 */ /* 0x000fe40000000000 */
[----:B------:R-:W-:Y:S01]  /*5cd0*/  @P3 FFMA.FTZ R68, R72, R70, +INF ;  /* 0x7f80000048443423 */ /* 0x000fe20000010046 */
[C---:B------:R-:W-:Y:S01]  /*5ce0*/  SHF.L.U32 R71, R69.reuse, 0x1, RZ ;  /* 0x0000000145477819 */ /* 0x040fe200000006ff */
[----:B------:R-:W-:Y:S02]  /*5cf0*/  IMAD.HI R70, R69, 0x2, RZ ;  /* 0x0000000245467827 */ /* 0x000fe400078e02ff */
[----:B------:R-:W2:Y:S01]  /*5d00*/  MUFU.RCP R69, R77 ;  /* 0x0000004d00457308 */ /* 0x000ea20000001000 */
[----:B------:R-:W3:Y:S02]  /*5d10*/  @!P1 SYNCS.CCTL.IV [UR20+0xb000] ;  /* 0x00b00000ff0099b1 */ /* 0x000ee40008000014 */
[----:B---3--:R-:W-:Y:S01]  /*5d20*/  BAR.SYNC.DEFER_BLOCKING 0x0 ;  /* 0x0000000000007b1d */ /* 0x008fe20000010000 */
[----:B0-----:R-:W-:Y:S01]  /*5d30*/  IADD3 R2, P3, P6, R71, UR5, R2 ;  /* 0x0000000547027c10 */ /* 0x001fe2000fe7e002 */
[----:B------:R-:W-:Y:S01]  /*5d40*/  UIMAD.WIDE UR4, UR4, 0x2, URZ ;  /* 0x00000002040478a5 */ /* 0x000fe2000f8e02ff */
[----:B-1----:R-:W-:-:S03]  /*5d50*/  IMAD R181, R97, 0x60, RZ ;  /* 0x0000006061b57824 */ /* 0x002fc600078e02ff */
[----:B------:R-:W0:Y:S02]  /*5d60*/  LDTM.x64 R4, tmem[UR22] ;  /* 0x00000016000479ee */ /* 0x000e240008340000 */
[----:B------:R-:W-:Y:S01]  /*5d70*/  IADD3.X R3, PT, PT, R70, UR5, R3, P3, P6 ;  /* 0x0000000546037c10 */ /* 0x000fe20009fec403 */
[C---:B------:R-:W-:Y:S01]  /*5d80*/  IMAD R165, R97.reuse, 0x50, RZ ;  /* 0x0000005061a57824 */ /* 0x040fe200078e02ff */
[CC--:B------:R-:W-:Y:S01]  /*5d90*/  LEA R83, R97.reuse, -R97.reuse, 0x5 ;  /* 0x8000006161537211 */ /* 0x0c0fe200078e28ff */
[C---:B------:R-:W-:Y:S01]  /*5da0*/  IMAD R197, R97.reuse, 0x70, RZ ;  /* 0x0000007061c57824 */ /* 0x040fe200078e02ff */
[C---:B------:R-:W-:Y:S01]  /*5db0*/  LEA R111, R97.reuse, R97, 0x5 ;  /* 0x00000061616f7211 */ /* 0x040fe200078e28ff */
[C---:B------:R-:W-:Y:S01]  /*5dc0*/  IMAD R173, R97.reuse, 0x58, RZ ;  /* 0x0000005861ad7824 */ /* 0x040fe200078e02ff */
[----:B------:R-:W1:Y:S01]  /*5dd0*/  LDCU UR4, c[0x0][0x3ec] ;  /* 0x00007d80ff0477ac */ /* 0x000e620008000800 */
[C---:B------:R-:W-:Y:S02]  /*5de0*/  IMAD R189, R97.reuse, 0x68, RZ ;  /* 0x0000006861bd7824 */ /* 0x040fe400078e02ff */
[----:B------:R-:W-:-:S02]  /*5df0*/  IMAD R205, R97, 0x78, RZ ;  /* 0x0000007861cd7824 */ /* 0x000fc400078e02ff */
[C---:B------:R-:W-:Y:S02]  /*5e00*/  IMAD R155, R97.reuse, 0x44, RZ ;  /* 0x00000044619b7824 */ /* 0x040fe400078e02ff */
[C---:B------:R-:W-:Y:S02]  /*5e10*/  IMAD R161, R97.reuse, 0x4c, RZ ;  /* 0x0000004c61a17824 */ /* 0x040fe400078e02ff */
[C---:B------:R-:W-:Y:S01]  /*5e20*/  IMAD R169, R97.reuse, 0x54, RZ ;  /* 0x0000005461a97824 */ /* 0x040fe200078e02ff */
[----:B------:R-:W3:Y:S01]  /*5e30*/  @!P1 SYNCS.CCTL.IV [UR20+0xb008] ;  /* 0x00b00800ff0099b1 */ /* 0x000ee20008000014 */
[C---:B------:R-:W-:Y:S01]  /*5e40*/  IMAD R177, R97.reuse, 0x5c, RZ ;  /* 0x0000005c61b17824 */ /* 0x040fe200078e02ff */
[----:B------:R-:W-:Y:S01]  /*5e50*/  NOP ;  /* 0x0000000000007918 */ /* 0x000fe20000000000 */
[C---:B------:R-:W-:Y:S02]  /*5e60*/  IMAD R73, R97.reuse, 0x2e, RZ ;  /* 0x0000002e61497824 */ /* 0x040fe400078e02ff */
[----:B------:R-:W-:-:S02]  /*5e70*/  IMAD R185, R97, 0x64, RZ ;  /* 0x0000006461b97824 */ /* 0x000fc400078e02ff */
[----:B0-----:R-:W-:Y:S01]  /*5e80*/  @P2 FMUL R4, R4, 0.25 ;  /* 0x3e80000004042820 */ /* 0x001fe20000400000 */
[----:B------:R-:W-:Y:S01]  /*5e90*/  @P2 FMUL R5, R5, 0.25 ;  /* 0x3e80000005052820 */ /* 0x000fe20000400000 */
[----:B------:R-:W-:Y:S01]  /*5ea0*/  @P2 FMUL R10, R10, 0.25 ;  /* 0x3e8000000a0a2820 */ /* 0x000fe20000400000 */
[----:B------:R-:W-:Y:S01]  /*5eb0*/  @P2 FMUL R11, R11, 0.25 ;  /* 0x3e8000000b0b2820 */ /* 0x000fe20000400000 */
[----:B------:R-:W-:Y:S01]  /*5ec0*/  @!P5 FMUL R4, R4, 16777216 ;  /* 0x4b8000000404d820 */ /* 0x000fe20000400000 */
[----:B------:R-:W-:Y:S01]  /*5ed0*/  @!P5 FMUL R5, R5, 16777216 ;  /* 0x4b8000000505d820 */ /* 0x000fe20000400000 */
[----:B------:R-:W-:Y:S01]  /*5ee0*/  @P2 FMUL R14, R14, 0.25 ;  /* 0x3e8000000e0e2820 */ /* 0x000fe20000400000 */
[----:B------:R-:W-:Y:S01]  /*5ef0*/  @P2 FMUL R15, R15, 0.25 ;  /* 0x3e8000000f0f2820 */ /* 0x000fe20000400000 */
[----:B------:R-:W-:Y:S01]  /*5f00*/  @P2 FMUL R16, R16, 0.25 ;  /* 0x3e80000010102820 */ /* 0x000fe20000400000 */
[----:B------:R-:W-:Y:S01]  /*5f10*/  @P2 FMUL R17, R17, 0.25 ;  /* 0x3e80000011112820 */ /* 0x000fe20000400000 */
[----:B--2---:R-:W-:Y:S01]  /*5f20*/  FMUL R85, R69, R4 ;  /* 0x0000000445557220 */ /* 0x004fe20000400000 */
[----:B------:R-:W-:Y:S01]  /*5f30*/  @P2 FMUL R12, R12, 0.25 ;  /* 0x3e8000000c0c2820 */ /* 0x000fe20000400000 */
[----:B------:R-:W-:Y:S01]  /*5f40*/  @!P5 FMUL R10, R10, 16777216 ;  /* 0x4b8000000a0ad820 */ /* 0x000fe20000400000 */
[----:B------:R-:W-:Y:S01]  /*5f50*/  @!P5 FMUL R11, R11, 16777216 ;  /* 0x4b8000000b0bd820 */ /* 0x000fe20000400000 */
[----:B------:R-:W-:Y:S01]  /*5f60*/  FMUL R4, R69, R5 ;  /* 0x0000000545047220 */ /* 0x000fe20000400000 */
[----:B------:R-:W-:Y:S01]  /*5f70*/  @P2 FMUL R20, R20, 0.25 ;  /* 0x3e80000014142820 */ /* 0x000fe20000400000 */
[----:B------:R-:W-:Y:S01]  /*5f80*/  @P2 FMUL R21, R21, 0.25 ;  /* 0x3e80000015152820 */ /* 0x000fe20000400000 */
[----:B------:R-:W-:Y:S01]  /*5f90*/  FSEL R5, R68, -INF , P4 ;  /* 0xff80000044057808 */ /* 0x000fe20002000000 */
[----:B------:R-:W-:Y:S01]  /*5fa0*/  @!P5 FMUL R14, R14, 16777216 ;  /* 0x4b8000000e0ed820 */ /* 0x000fe20000400000 */
[----:B------:R-:W-:Y:S01]  /*5fb0*/  @!P5 FMUL R15, R15, 16777216 ;  /* 0x4b8000000f0fd820 */ /* 0x000fe20000400000 */
[----:B------:R-:W-:Y:S01]  /*5fc0*/  @!P5 FMUL R16, R16, 16777216 ;  /* 0x4b8000001010d820 */ /* 0x000fe20000400000 */
[----:B------:R-:W-:Y:S01]  /*5fd0*/  @!P5 FMUL R17, R17, 16777216 ;  /* 0x4b8000001111d820 */ /* 0x000fe20000400000 */
[----:B------:R-:W-:Y:S01]  /*5fe0*/  @P2 FMUL R6, R6, 0.25 ;  /* 0x3e80000006062820 */ /* 0x000fe20000400000 */
        /* <DEDUP_REMOVED lines=10> */
[----:B------:R-:W-:Y:S01]  /*6090*/  @!P5 FMUL R12, R12, 16777216 ;  /* 0x4b8000000c0cd820 */ /* 0x000fe20000400000 */
[C---:B------:R-:W-:Y:S01]  /*60a0*/  FMUL R88, R69.reuse, R10 ;  /* 0x0000000a45587220 */ /* 0x040fe20000400000 */
[----:B------:R-:W-:Y:S01]  /*60b0*/  FMUL R11, R69, R11 ;  /* 0x0000000b450b7220 */ /* 0x000fe20000400000 */
[----:B------:R-:W-:Y:S01]  /*60c0*/  @P2 FMUL R18, R18, 0.25 ;  /* 0x3e80000012122820 */ /* 0x000fe20000400000 */
[----:B------:R-:W-:Y:S01]  /*60d0*/  @!P5 FMUL R20, R20, 16777216 ;  /* 0x4b8000001414d820 */ /* 0x000fe20000400000 */
[----:B------:R-:W-:Y:S01]  /*60e0*/  @!P5 FMUL R21, R21, 16777216 ;  /* 0x4b8000001515d820 */ /* 0x000fe20000400000 */
[----:B------:R-:W-:Y:S01]  /*60f0*/  @P2 FMUL R34, R34, 0.25 ;  /* 0x3e80000022222820 */ /* 0x000fe20000400000 */
[----:B------:R-:W-:Y:S01]  /*6100*/  @P2 FMUL R35, R35, 0.25 ;  /* 0x3e80000023232820 */ /* 0x000fe20000400000 */
[C---:B------:R-:W-:Y:S01]  /*6110*/  FMUL R90, R69.reuse, R14 ;  /* 0x0000000e455a7220 */ /* 0x040fe20000400000 */
[C---:B------:R-:W-:Y:S01]  /*6120*/  FMUL R15, R69.reuse, R15 ;  /* 0x0000000f450f7220 */ /* 0x040fe20000400000 */
[C---:B------:R-:W-:Y:S01]  /*6130*/  FMUL R91, R69.reuse, R16 ;  /* 0x00000010455b7220 */ /* 0x040fe20000400000 */
[----:B------:R-:W-:Y:S01]  /*6140*/  FMUL R10, R69, R17 ;  /* 0x00000011450a7220 */ /* 0x000fe20000400000 */
[----:B------:R-:W-:Y:S01]  /*6150*/  FFMA R84, R5, 0.69314718246459960938, R76 ;  /* 0x3f31721805547823 */ /* 0x000fe2000000004c */
[----:B------:R-:W-:Y:S01]  /*6160*/  @!P5 FMUL R6, R6, 16777216 ;  /* 0x4b8000000606d820 */ /* 0x000fe20000400000 */
[----:B------:R-:W-:Y:S01]  /*6170*/  @!P5 FMUL R7, R7, 16777216 ;  /* 0x4b8000000707d820 */ /* 0x000fe20000400000 */
[----:B------:R-:W-:Y:S01]  /*6180*/  @!P5 FMUL R8, R8, 16777216 ;  /* 0x4b8000000808d820 */ /* 0x000fe20000400000 */
[----:B------:R-:W-:Y:S01]  /*6190*/  @!P5 FMUL R30, R30, 16777216 ;  /* 0x4b8000001e1ed820 */ /* 0x000fe20000400000 */
[----:B------:R-:W-:Y:S01]  /*61a0*/  @!P5 FMUL R31, R31, 16777216 ;  /* 0x4b8000001f1fd820 */ /* 0x000fe20000400000 */
[----:B------:R-:W-:-:S02]  /*61b0*/  IMAD R5, R97, 0x30, RZ ;  /* 0x0000003061057824 */ /* 0x000fc400078e02ff */
[----:B------:R-:W-:Y:S01]  /*61c0*/  @!P5 FMUL R9, R9, 16777216 ;  /* 0x4b8000000909d820 */ /* 0x000fe20000400000 */
[----:B------:R-:W-:Y:S01]  /*61d0*/  @!P5 FMUL R13, R13, 16777216 ;  /* 0x4b8000000d0dd820 */ /* 0x000fe20000400000 */
[----:B------:R-:W-:Y:S01]  /*61e0*/  @!P5 FMUL R22, R22, 16777216 ;  /* 0x4b8000001616d820 */ /* 0x000fe20000400000 */
[----:B------:R-:W-:Y:S01]  /*61f0*/  @!P5 FMUL R23, R23, 16777216 ;  /* 0x4b8000001717d820 */ /* 0x000fe20000400000 */
[----:B------:R-:W-:Y:S01]  /*6200*/  @!P5 FMUL R24, R24, 16777216 ;  /* 0x4b8000001818d820 */ /* 0x000fe20000400000 */
[----:B------:R-:W-:Y:S01]  /*6210*/  @!P5 FMUL R25, R25, 16777216 ;  /* 0x4b8000001919d820 */ /* 0x000fe20000400000 */
[----:B------:R-:W-:Y:S01]  /*6220*/  FMUL R89, R69, R12 ;  /* 0x0000000c45597220 */ /* 0x000fe20000400000 */
        /* <DEDUP_REMOVED lines=9> */
[----:B------:R-:W-:Y:S01]  /*62c0*/  F2FP.F16.F32.PACK_AB R88, R11, R88 ;  /* 0x000000580b58723e */ /* 0x000fe200000000ff */
[----:B------:R-:W-:Y:S01]  /*62d0*/  @!P5 FMUL R34, R34, 16777216 ;  /* 0x4b8000002222d820 */ /* 0x000fe20000400000 */
[----:B------:R-:W-:Y:S01]  /*62e0*/  @!P5 FMUL R35, R35, 16777216 ;  /* 0x4b8000002323d820 */ /* 0x000fe20000400000 */
[----:B------:R-:W-:-:S02]  /*62f0*/  IMAD R11, R97, 0x18, RZ ;  /* 0x00000018610b7824 */ /* 0x000fc400078e02ff */
        /* <DEDUP_REMOVED lines=33> */
[C---:B------:R-:W-:Y:S01]  /*6510*/  FMUL R86, R69.reuse, R6 ;  /* 0x0000000645567220 */ /* 0x040fe20000400000 */
[C---:B------:R-:W-:Y:S01]  /*6520*/  FMUL R7, R69.reuse, R7 ;  /* 0x0000000745077220 */ /* 0x040fe20000400000 */
[C---:B------:R-:W-:Y:S01]  /*6530*/  FMUL R87, R69.reuse, R8 ;  /* 0x0000000845577220 */ /* 0x040fe20000400000 */
[C---:B------:R-:W-:Y:S01]  /*6540*/  FMUL R99, R69.reuse, R30 ;  /* 0x0000001e45637220 */ /* 0x040fe20000400000 */
[----:B------:R-:W-:Y:S01]  /*6550*/  FMUL R16, R69, R31 ;  /* 0x0000001f45107220 */ /* 0x000fe20000400000 */
[----:B------:R-:W-:Y:S01]  /*6560*/  F2FP.F16.F32.PACK_AB R90, R15, R90 ;  /* 0x0000005a0f5a723e */ /* 0x000fe200000000ff */
[C---:B------:R-:W-:Y:S01]  /*6570*/  FMUL R6, R69.reuse, R9 ;  /* 0x0000000945067220 */ /* 0x040fe20000400000 */
[----:B------:R-:W-:Y:S01]  /*6580*/  F2FP.F16.F32.PACK_AB R91, R10, R91 ;  /* 0x0000005b0a5b723e */ /* 0x000fe200000000ff */
[C---:B------:R-:W-:Y:S01]  /*6590*/  FMUL R8, R69.reuse, R13 ;  /* 0x0000000d45087220 */ /* 0x040fe20000400000 */
[C---:B------:R-:W-:Y:S01]  /*65a0*/  FMUL R94, R69.reuse, R22 ;  /* 0x00000016455e7220 */ /* 0x040fe20000400000 */
[C---:B------:R-:W-:Y:S01]  /*65b0*/  FMUL R23, R69.reuse, R23 ;  /* 0x0000001745177220 */ /* 0x040fe20000400000 */
[C---:B------:R-:W-:Y:S01]  /*65c0*/  FMUL R95, R69.reuse, R24 ;  /* 0x00000018455f7220 */ /* 0x040fe20000400000 */
[----:B------:R-:W-:Y:S01]  /*65d0*/  FMUL R14, R69, R25 ;  /* 0x00000019450e7220 */ /* 0x000fe20000400000 */
[----:B------:R-:W-:Y:S01]  /*65e0*/  F2FP.F16.F32.PACK_AB R85, R4, R85 ;  /* 0x000000550455723e */ /* 0x000fe200000000ff */
[----:B------:R-:W-:Y:S01]  /*65f0*/  IMAD R15, R97, 0x6, RZ ;  /* 0x00000006610f7824 */ /* 0x000fe200078e02ff */
[----:B------:R-:W-:Y:S01]  /*6600*/  IADD3 R10, P2, PT, R5, R2, RZ ;  /* 0x00000002050a7210 */ /* 0x000fe20007f5e0ff */
[----:B------:R-:W-:Y:S01]  /*6610*/  @!P5 FMUL R28, R28, 16777216 ;  /* 0x4b8000001c1cd820 */ /* 0x000fe20000400000 */
[----:B------:R-:W-:Y:S01]  /*6620*/  @!P5 FMUL R29, R29, 16777216 ;  /* 0x4b8000001d1dd820 */ /* 0x000fe20000400000 */
[----:B------:R-:W-:Y:S01]  /*6630*/  @!P5 FMUL R32, R32, 16777216 ;  /* 0x4b8000002020d820 */ /* 0x000fe20000400000 */
[----:B------:R-:W-:Y:S01]  /*6640*/  @!P5 FMUL R33, R33, 16777216 ;  /* 0x4b8000002121d820 */ /* 0x000fe20000400000 */
[----:B------:R-:W-:Y:S01]  /*6650*/  @!P5 FMUL R46, R46, 16777216 ;  /* 0x4b8000002e2ed820 */ /* 0x000fe20000400000 */
[----:B------:R-:W-:Y:S01]  /*6660*/  @!P5 FMUL R47, R47, 16777216 ;  /* 0x4b8000002f2fd820 */ /* 0x000fe20000400000 */
[----:B------:R-:W-:Y:S01]  /*6670*/  FMUL R92, R69, R18 ;  /* 0x00000012455c7220 */ /* 0x000fe20000400000 */
[----:B------:R-:W-:Y:S01]  /*6680*/  IMAD R13, R97, 0xc, RZ ;  /* 0x0000000c610d7824 */ /* 0x000fe200078e02ff */
[----:B------:R-:W-:Y:S01]  /*6690*/  IADD3 R4, P6, PT, R181, R2, RZ ;  /* 0x00000002b5047210 */ /* 0x000fe20007fde0ff */
[C---:B------:R-:W-:Y:S01]  /*66a0*/  FMUL R101, R69.reuse, R34 ;  /* 0x0000002245657220 */ /* 0x040fe20000400000 */
[----:B------:R-:W-:Y:S01]  /*66b0*/  FMUL R18, R69, R35 ;  /* 0x0000002345127220 */ /* 0x000fe20000400000 */
[----:B------:R-:W-:Y:S01]  /*66c0*/  F2FP.F16.F32.PACK_AB R93, R12, R93 ;  /* 0x0000005d0c5d723e */ /* 0x000fe200000000ff */
[----:B------:R-:W-:Y:S01]  /*66d0*/  IMAD R17, R97, 0x48, RZ ;  /* 0x0000004861117824 */ /* 0x000fe200078e02ff */
[----:B------:R-:W-:Y:S01]  /*66e0*/  IADD3 R12, P4, PT, R11, R2, RZ ;  /* 0x000000020b0c7210 */ /* 0x000fe20007f9e0ff */
[----:B------:R-:W-:Y:S01]  /*66f0*/  @!P5 FMUL R38, R38, 16777216 ;  /* 0x4b8000002626d820 */ /* 0x000fe20000400000 */
[----:B------:R-:W-:Y:S01]  /*6700*/  @!P5 FMUL R39, R39, 16777216 ;  /* 0x4b8000002727d820 */ /* 0x000fe20000400000 */
[----:B------:R-:W-:Y:S01]  /*6710*/  F2FP.F16.F32.PACK_AB R86, R7, R86 ;  /* 0x000000560756723e */ /* 0x000fe200000000ff */
[----:B------:R-:W-:Y:S01]  /*6720*/  @!P5 FMUL R19, R19, 16777216 ;  /* 0x4b8000001313d820 */ /* 0x000fe20000400000 */
[----:B------:R-:W-:Y:S01]  /*6730*/  F2FP.F16.F32.PACK_AB R99, R16, R99 ;  /* 0x000000631063723e */ /* 0x000fe200000000ff */
[----:B------:R-:W-:Y:S01]  /*6740*/  @!P5 FMUL R26, R26, 16777216 ;  /* 0x4b8000001a1ad820 */ /* 0x000fe20000400000 */
[----:B------:R-:W-:Y:S01]  /*6750*/  LEA.HI.X.SX32 R11, R11, R3, 0x1, P2 ;  /* 0x000000030b0b7211 */ /* 0x000fe200010f0eff */
[----:B------:R-:W-:Y:S01]  /*6760*/  @!P5 FMUL R27, R27, 16777216 ;  /* 0x4b8000001b1bd820 */ /* 0x000fe20000400000 */
        /* <DEDUP_REMOVED lines=28> */
[C---:B------:R-:W-:Y:S01]  /*6930*/  FMUL R98, R69.reuse, R28 ;  /* 0x0000001c45627220 */ /* 0x040fe20000400000 */
[C---:B------:R-:W-:Y:S01]  /*6940*/  FMUL R29, R69.reuse, R29 ;  /* 0x0000001d451d7220 */ /* 0x040fe20000400000 */
[C---:B------:R-:W-:Y:S01]  /*6950*/  FMUL R100, R69.reuse, R32 ;  /* 0x0000002045647220 */ /* 0x040fe20000400000 */
[C---:B------:R-:W-:Y:S01]  /*6960*/  FMUL R33, R69.reuse, R33 ;  /* 0x0000002145217220 */ /* 0x040fe20000400000 */
[C---:B------:R-:W-:Y:S01]  /*6970*/  FMUL R109, R69.reuse, R46 ;  /* 0x0000002e456d7220 */ /* 0x040fe20000400000 */
[----:B------:R-:W-:Y:S01]  /*6980*/  FMUL R24, R69, R47 ;  /* 0x0000002f45187220 */ /* 0x000fe20000400000 */
[----:B------:R-:W-:Y:S01]  /*6990*/  F2FP.F16.F32.PACK_AB R87, R6, R87 ;  /* 0x000000570657723e */ /* 0x000fe200000000ff */
[----:B------:R-:W-:Y:S01]  /*69a0*/  IMAD R25, R97, 0x28, RZ ;  /* 0x0000002861197824 */ /* 0x000fe200078e02ff */
[----:B------:R-:W-:Y:S01]  /*69b0*/  F2FP.F16.F32.PACK_AB R94, R23, R94 ;  /* 0x0000005e175e723e */ /* 0x000fe200000000ff */
[----:B------:R-:W-:Y:S01]  /*69c0*/  IMAD R23, R97, 0xa, RZ ;  /* 0x0000000a61177824 */ /* 0x000fe200078e02ff */
[----:B------:R-:W-:Y:S01]  /*69d0*/  F2FP.F16.F32.PACK_AB R95, R14, R95 ;  /* 0x0000005f0e5f723e */ /* 0x000fe200000000ff */
[----:B------:R-:W-:Y:S01]  /*69e0*/  FMUL R103, R69, R38 ;  /* 0x0000002645677220 */ /* 0x000fe20000400000 */
[----:B------:R-:W-:Y:S01]  /*69f0*/  LEA R7, R97, R97, 0x1 ;  /* 0x0000006161077211 */ /* 0x000fe200078e08ff */
[----:B------:R-:W-:Y:S01]  /*6a00*/  FMUL R20, R69, R39 ;  /* 0x0000002745147220 */ /* 0x000fe20000400000 */
[----:B------:R-:W-:Y:S01]  /*6a10*/  LEA.HI.X.SX32 R5, R5, R3, 0x1, P6 ;  /* 0x0000000305057211 */ /* 0x000fe200030f0eff */
[----:B------:R-:W-:Y:S01]  /*6a20*/  FMUL R105, R69, R42 ;  /* 0x0000002a45697220 */ /* 0x000fe20000400000 */
[-C--:B------:R-:W-:Y:S01]  /*6a30*/  IADD3 R16, P2, PT, R15, R2.reuse, RZ ;  /* 0x000000020f107210 */ /* 0x080fe20007f5e0ff */
[----:B------:R-:W-:Y:S01]  /*6a40*/  FMUL R22, R69, R43 ;  /* 0x0000002b45167220 */ /* 0x000fe20000400000 */
[----:B------:R-:W-:Y:S01]  /*6a50*/  IADD3 R6, P5, PT, R165, R2, RZ ;  /* 0x00000002a5067210 */ /* 0x000fe20007fbe0ff */
[----:B------:R-:W-:Y:S01]  /*6a60*/  FMUL R121, R69, R56 ;  /* 0x0000003845797220 */ /* 0x000fe20000400000 */
[-C--:B------:R-:W-:Y:S01]  /*6a70*/  IADD3 R14, P6, PT, R13, R2.reuse, RZ ;  /* 0x000000020d0e7210 */ /* 0x080fe20007fde0ff */
[----:B------:R-:W-:Y:S01]  /*6a80*/  FMUL R30, R69, R57 ;  /* 0x00000039451e7220 */ /* 0x000fe20000400000 */
[----:B------:R-:W-:Y:S01]  /*6a90*/  F2FP.F16.F32.PACK_AB R101, R18, R101 ;  /* 0x000000651265723e */ /* 0x000fe200000000ff */
[----:B------:R-:W-:Y:S01]  /*6aa0*/  IMAD R21, R97, 0x14, RZ ;  /* 0x0000001461157824 */ /* 0x000fe200078e02ff */
[----:B------:R-:W-:Y:S01]  /*6ab0*/  LEA.HI.X.SX32 R13, R13, R3, 0x1, P4 ;  /* 0x000000030d0d7211 */ /* 0x000fe200020f0eff */
[----:B------:R-:W-:Y:S01]  /*6ac0*/  FMUL R19, R69, R19 ;  /* 0x0000001345137220 */ /* 0x000fe20000400000 */
[----:B------:R-:W-:Y:S01]  /*6ad0*/  IADD3 R18, P4, PT, R17, R2, RZ ;  /* 0x0000000211127210 */ /* 0x000fe20007f9e0ff */
[----:B------:R-:W-:Y:S01]  /*6ae0*/  FMUL R102, R69, R36 ;  /* 0x0000002445667220 */ /* 0x000fe20000400000 */
[----:B------:R-:W-:Y:S01]  /*6af0*/  LEA.HI.X.SX32 R17, R7, R3, 0x1, P2 ;  /* 0x0000000307117211 */ /* 0x000fe200010f0eff */
[----:B------:R-:W-:Y:S01]  /*6b00*/  FMUL R37, R69, R37 ;  /* 0x0000002545257220 */ /* 0x000fe20000400000 */
[----:B------:R-:W-:Y:S01]  /*6b10*/  F2FP.F16.F32.PACK_AB R98, R29, R98 ;  /* 0x000000621d62723e */ /* 0x000fe200000000ff */
[----:B------:R-:W-:Y:S01]  /*6b20*/  FMUL R125, R69, R60 ;  /* 0x0000003c457d7220 */ /* 0x000fe20000400000 */
[----:B------:R-:W-:Y:S01]  /*6b30*/  F2FP.F16.F32.PACK_AB R100, R33, R100 ;  /* 0x000000642164723e */ /* 0x000fe200000000ff */
[----:B------:R-:W-:Y:S01]  /*6b40*/  FMUL R32, R69, R61 ;  /* 0x0000003d45207220 */ /* 0x000fe20000400000 */
[----:B------:R-:W-:Y:S01]  /*6b50*/  F2FP.F16.F32.PACK_AB R109, R24, R109 ;  /* 0x0000006d186d723e */ /* 0x000fe200000000ff */
[----:B------:R-:W-:Y:S01]  /*6b60*/  IMAD R33, R97, 0x38, RZ ;  /* 0x0000003861217824 */ /* 0x000fe200078e02ff */
[----:B------:R-:W-:Y:S01]  /*6b70*/  LEA.HI.X.SX32 R7, R25, R3, 0x1, P5 ;  /* 0x0000000319077211 */ /* 0x000fe200028f0eff */
[C---:B------:R-:W-:Y:S01]  /*6b80*/  IMAD R29, R97.reuse, 0x1c, RZ ;  /* 0x0000001c611d7824 */ /* 0x040fe200078e02ff */
[----:B------:R-:W-:Y:S01]  /*6b90*/  F2FP.F16.F32.PACK_AB R89, R8, R89 ;  /* 0x000000590859723e */ /* 0x000fe200000000ff */
[C---:B------:R-:W-:Y:S01]  /*6ba0*/  IMAD R31, R97.reuse, 0xe, RZ ;  /* 0x0000000e611f7824 */ /* 0x040fe200078e02ff */
[----:B------:R-:W-:Y:S01]  /*6bb0*/  LEA R9, R97, R97, 0x2 ;  /* 0x0000006161097211 */ /* 0x000fe200078e10ff */
[----:B------:R-:W-:Y:S01]  /*6bc0*/  FMUL R117, R69, R54 ;  /* 0x0000003645757220 */ /* 0x000fe20000400000 */
[-C--:B------:R-:W-:Y:S01]  /*6bd0*/  IADD3 R24, P5, PT, R23, R2.reuse, RZ ;  /* 0x0000000217187210 */ /* 0x080fe20007fbe0ff */
[----:B------:R-:W-:Y:S01]  /*6be0*/  FMUL R28, R69, R55 ;  /* 0x00000037451c7220 */ /* 0x000fe20000400000 */
[----:B------:R-:W-:Y:S01]  /*6bf0*/  IADD3 R8, P3, PT, R197, R2, RZ ;  /* 0x00000002c5087210 */ /* 0x000fe20007f7e0ff */
[C---:B------:R-:W-:Y:S01]  /*6c00*/  FMUL R108, R69.reuse, R44 ;  /* 0x0000002c456c7220 */ /* 0x040fe20000400000 */
[----:B------:R-:W-:Y:S01]  /*6c10*/  F2FP.F16.F32.PACK_AB R103, R20, R103 ;  /* 0x000000671467723e */ /* 0x000fe200000000ff */
[----:B------:R-:W-:Y:S01]  /*6c20*/  FMUL R45, R69, R45 ;  /* 0x0000002d452d7220 */ /* 0x000fe20000400000 */
[----:B------:R-:W-:Y:S01]  /*6c30*/  LEA.HI.X.SX32 R15, R15, R3, 0x1, P6 ;  /* 0x000000030f0f7211 */ /* 0x000fe200030f0eff */
[C---:B------:R-:W-:Y:S01]  /*6c40*/  FMUL R96, R69.reuse, R26 ;  /* 0x0000001a45607220 */ /* 0x040fe20000400000 */
[----:B------:R-:W-:Y:S01]  /*6c50*/  F2FP.F16.F32.PACK_AB R105, R22, R105 ;  /* 0x000000691669723e */ /* 0x000fe200000000ff */
[----:B------:R-:W-:Y:S01]  /*6c60*/  FMUL R27, R69, R27 ;  /* 0x0000001b451b7220 */ /* 0x000fe20000400000 */
[----:B------:R-:W-:Y:S01]  /*6c70*/  IADD3 R20, P6, PT, R25, R2, RZ ;  /* 0x0000000219147210 */ /* 0x000fe20007fde0ff */
[----:B------:R-:W-:Y:S01]  /*6c80*/  IMAD R39, R97, 0x24, RZ ;  /* 0x0000002461277824 */ /* 0x000fe200078e02ff */
[----:B------:R-:W-:Y:S01]  /*6c90*/  F2FP.F16.F32.PACK_AB R121, R30, R121 ;  /* 0x000000791e79723e */ /* 0x000fe200000000ff */
        /* <DEDUP_REMOVED lines=8> */
[C---:B------:R-:W-:Y:S01]  /*6d20*/  IMAD R37, R97.reuse, 0x12, RZ ;  /* 0x0000001261257824 */ /* 0x040fe200078e02ff */
[----:B------:R-:W-:Y:S01]  /*6d30*/  F2FP.F16.F32.PACK_AB R125, R32, R125 ;  /* 0x0000007d207d723e */ /* 0x000fe200000000ff */
[----:B------:R-:W-:Y:S01]  /*6d40*/  IMAD R43, R97, 0x16, RZ ;  /* 0x00000016612b7824 */ /* 0x000fe200078e02ff */
[----:B------:R-:W-:Y:S01]  /*6d50*/  IADD3 R30, P5, PT, R29, R2, RZ ;  /* 0x000000021d1e7210 */ /* 0x000fe20007fbe0ff */
[----:B------:R-:W-:Y:S01]  /*6d60*/  FMUL R104, R69, R40 ;  /* 0x0000002845687220 */ /* 0x000fe20000400000 */
[----:B------:R-:W-:Y:S01]  /*6d70*/  LEA.HI.X.SX32 R9, R33, R3, 0x1, P3 ;  /* 0x0000000321097211 */ /* 0x000fe200018f0eff */
[----:B------:R-:W-:Y:S01]  /*6d80*/  FMUL R41, R69, R41 ;  /* 0x0000002945297220 */ /* 0x000fe20000400000 */
[----:B------:R-:W-:Y:S01]  /*6d90*/  LEA R19, R97, -R97, 0x3 ;  /* 0x8000006161137211 */ /* 0x000fe200078e18ff */
[----:B------:R-:W-:Y:S01]  /*6da0*/  FMUL R127, R69, R62 ;  /* 0x0000003e457f7220 */ /* 0x000fe20000400000 */
[----:B------:R-:W-:Y:S01]  /*6db0*/  IADD3 R32, P3, PT, R31, R2, RZ ;  /* 0x000000021f207210 */ /* 0x000fe20007f7e0ff */
[----:B------:R-:W-:Y:S01]  /*6dc0*/  FMUL R34, R69, R63 ;  /* 0x0000003f45227220 */ /* 0x000fe20000400000 */
[----:B------:R-:W-:Y:S01]  /*6dd0*/  F2FP.F16.F32.PACK_AB R117, R28, R117 ;  /* 0x000000751c75723e */ /* 0x000fe200000000ff */
[----:B------:R-:W-:Y:S01]  /*6de0*/  IMAD R35, R97, 0xb, RZ ;  /* 0x0000000b61237824 */ /* 0x000fe200078e02ff */
[-C--:B------:R-:W-:Y:S01]  /*6df0*/  LEA.HI.X.SX32 R23, R23, R3.reuse, 0x1, P2 ;  /* 0x0000000317177211 */ /* 0x080fe200010f0eff */
[----:B------:R-:W-:Y:S01]  /*6e00*/  IMAD R51, R97, 0x34, RZ ;  /* 0x0000003461337824 */ /* 0x000fe200078e02ff */
[----:B------:R-:W-:Y:S01]  /*6e10*/  F2FP.F16.F32.PACK_AB R108, R45, R108 ;  /* 0x0000006c2d6c723e */ /* 0x000fe200000000ff */
[----:B------:R-:W-:Y:S01]  /*6e20*/  IMAD R45, R97, 0x2c, RZ ;  /* 0x0000002c612d7824 */ /* 0x000fe200078e02ff */
[----:B------:R-:W-:Y:S01]  /*6e30*/  IADD3 R28, P2, PT, R33, R2, RZ ;  /* 0x00000002211c7210 */ /* 0x000fe20007f5e0ff */
[----:B------:R-:W-:Y:S01]  /*6e40*/  IMAD R57, R97, 0x3c, RZ ;  /* 0x0000003c61397824 */ /* 0x000fe200078e02ff */
[----:B------:R-:W-:Y:S01]  /*6e50*/  LEA.HI.X.SX32 R31, R31, R3, 0x1, P5 ;  /* 0x000000031f1f7211 */ /* 0x000fe200028f0eff */
[----:B------:R-:W-:Y:S01]  /*6e60*/  FMUL R124, R69, R64 ;  /* 0x00000040457c7220 */ /* 0x000fe20000400000 */
[----:B------:R-:W-:Y:S01]  /*6e70*/  F2FP.F16.F32.PACK_AB R96, R27, R96 ;  /* 0x000000601b60723e */ /* 0x000fe200000000ff */
[----:B------:R-:W-:Y:S01]  /*6e80*/  FMUL R65, R69, R65 ;  /* 0x0000004145417220 */ /* 0x000fe20000400000 */
[----:B------:R-:W-:Y:S01]  /*6e90*/  IADD3 R36, P5, PT, R39, R2, RZ ;  /* 0x0000000227247210 */ /* 0x000fe20007fbe0ff */
[----:B------:R-:W-:Y:S01]  /*6ea0*/  IMAD R55, R97, 0x1e, RZ ;  /* 0x0000001e61377824 */ /* 0x000fe200078e02ff */
[----:B------:R-:W-:Y:S01]  /*6eb0*/  LEA.HI.X.SX32 R33, R19, R3, 0x1, P3 ;  /* 0x0000000313217211 */ /* 0x000fe200018f0eff */
[----:B------:R-:W-:Y:S01]  /*6ec0*/  FMUL R116, R69, R52 ;  /* 0x0000003445747220 */ /* 0x000fe20000400000 */
[----:B------:R-:W-:Y:S01]  /*6ed0*/  LEA R27, R97, R97, 0x3 ;  /* 0x00000061611b7211 */ /* 0x000fe200078e18ff */
[----:B------:R-:W-:Y:S01]  /*6ee0*/  FMUL R53, R69, R53 ;  /* 0x0000003545357220 */ /* 0x000fe20000400000 */
[----:B------:R-:W-:Y:S01]  /*6ef0*/  IADD3 R38, P3, PT, R37, R2, RZ ;  /* 0x0000000225267210 */ /* 0x000fe20007f7e0ff */
[C---:B------:R-:W-:Y:S01]  /*6f00*/  FMUL R120, R69.reuse, R58 ;  /* 0x0000003a45787220 */ /* 0x040fe20000400000 */
[----:B------:R-:W-:Y:S01]  /*6f10*/  F2FP.F16.F32.PACK_AB R113, R26, R113 ;  /* 0x000000711a71723e */ /* 0x000fe200000000ff */
[----:B------:R-:W-:Y:S01]  /*6f20*/  FMUL R59, R69, R59 ;  /* 0x0000003b453b7220 */ /* 0x000fe20000400000 */
[-C--:B------:R-:W-:Y:S01]  /*6f30*/  LEA.HI.X.SX32 R21, R21, R3.reuse, 0x1, P6 ;  /* 0x0000000315157211 */ /* 0x080fe200030f0eff */
[----:B------:R-:W-:Y:S01]  /*6f40*/  IMAD R61, R97, 0x22, RZ ;  /* 0x00000022613d7824 */ /* 0x000fe200078e02ff */
[-C--:B------:R-:W-:Y:S01]  /*6f50*/  LEA.HI.X.SX32 R19, R39, R3.reuse, 0x1, P4 ;  /* 0x0000000327137211 */ /* 0x080fe200020f0eff */
[----:B------:R-:W-:Y:S01]  /*6f60*/  FMUL R126, R69, R66 ;  /* 0x00000042457e7220 */ /* 0x000fe20000400000 */
[----:B------:R-:W-:Y:S01]  /*6f70*/  LEA.HI.X.SX32 R37, R37, R3, 0x1, P5 ;  /* 0x0000000325257211 */ /* 0x000fe200028f0eff */
[----:B------:R-:W-:Y:S01]  /*6f80*/  FMUL R67, R69, R67 ;  /* 0x0000004345437220 */ /* 0x000fe20000400000 */
[----:B------:R-:W-:Y:S01]  /*6f90*/  F2FP.F16.F32.PACK_AB R112, R49, R112 ;  /* 0x000000703170723e */ /* 0x000fe200000000ff */
[----:B------:R-:W-:Y:S01]  /*6fa0*/  IMAD R49, R97, 0x1a, RZ ;  /* 0x0000001a61317824 */ /* 0x000fe200078e02ff */
[-C--:B------:R-:W-:Y:S01]  /*6fb0*/  IADD3 R26, P6, PT, R173, R2.reuse, RZ ;  /* 0x00000002ad1a7210 */ /* 0x080fe20007fde0ff */
[----:B------:R-:W-:Y:S01]  /*6fc0*/  IMAD R69, R97, 0x2a, RZ ;  /* 0x0000002a61457824 */ /* 0x000fe200078e02ff */
[-C--:B------:R-:W-:Y:S01]  /*6fd0*/  IADD3 R42, P5, PT, R45, R2.reuse, RZ ;  /* 0x000000022d2a7210 */ /* 0x080fe20007fbe0ff */
[----:B------:R-:W-:Y:S01]  /*6fe0*/  IMAD R63, R97, 0x15, RZ ;  /* 0x00000015613f7824 */ /* 0x000fe200078e02ff */
[----:B------:R-:W-:Y:S01]  /*6ff0*/  LEA.HI.X.SX32 R39, R27, R3, 0x1, P3 ;  /* 0x000000031b277211 */ /* 0x000fe200018f0eff */
[----:B------:R-:W-:Y:S01]  /*7000*/  IMAD R77, R97, 0x32, RZ ;  /* 0x00000032614d7824 */ /* 0x000fe200078e02ff */
[----:B------:R-:W-:Y:S01]  /*7010*/  IADD3 R44, P3, PT, R43, R2, RZ ;  /* 0x000000022b2c7210 */ /* 0x000fe20007f7e0ff */
[----:B------:R-:W-:Y:S01]  /*7020*/  IMAD R193, R97, 0x6c, RZ ;  /* 0x0000006c61c17824 */ /* 0x000fe200078e02ff */
[----:B------:R-:W-:Y:S01]  /*7030*/  F2FP.F16.F32.PACK_AB R104, R41, R104 ;  /* 0x000000682968723e */ /* 0x000fe200000000ff */
[C---:B------:R-:W-:Y:S01]  /*7040*/  IMAD R41, R97.reuse, 0xd, RZ ;  /* 0x0000000d61297824 */ /* 0x040fe200078e02ff */
[----:B------:R-:W-:Y:S01]  /*7050*/  F2FP.F16.F32.PACK_AB R127, R34, R127 ;  /* 0x0000007f227f723e */ /* 0x000fe200000000ff */
        /* <DEDUP_REMOVED lines=22> */
[----:B------:R-:W-:Y:S01]  /*71c0*/  IMAD R163, R97, 0x4e, RZ ;  /* 0x0000004e61a37824 */ /* 0x000fe200078e02ff */
[----:B------:R-:W-:Y:S01]  /*71d0*/  LEA.HI.X.SX32 R51, R41, R3, 0x1, P3 ;  /* 0x0000000329337211 */ /* 0x000fe200018f0eff */
[----:B------:R-:W-:Y:S01]  /*71e0*/  IMAD R167, R97, 0x52, RZ ;  /* 0x0000005261a77824 */ /* 0x000fe200078e02ff */
[----:B------:R-:W-:Y:S01]  /*71f0*/  F2FP.F16.F32.PACK_AB R124, R65, R124 ;  /* 0x0000007c417c723e */ /* 0x000fe200000000ff */
[C---:B------:R-:W-:Y:S01]  /*7200*/  IMAD R65, R97.reuse, 0x26, RZ ;  /* 0x0000002661417824 */ /* 0x040fe200078e02ff */
[C---:B------:R-:W-:Y:S01]  /*7210*/  LEA R47, R97.reuse, -R97, 0x4 ;  /* 0x80000061612f7211 */ /* 0x040fe200078e20ff */
[----:B------:R-:W-:Y:S01]  /*7220*/  IMAD R119, R97, 0x23, RZ ;  /* 0x0000002361777824 */ /* 0x000fe200078e02ff */
[-C--:B------:R-:W-:Y:S01]  /*7230*/  IADD3 R56, P3, PT, R55, R2.reuse, RZ ;  /* 0x0000000237387210 */ /* 0x080fe20007f7e0ff */
[----:B------:R-:W-:Y:S01]  /*7240*/  IMAD R171, R97, 0x56, RZ ;  /* 0x0000005661ab7824 */ /* 0x000fe200078e02ff */
[----:B------:R-:W-:Y:S01]  /*7250*/  IADD3 R46, P6, PT, R155, R2, RZ ;  /* 0x000000029b2e7210 */ /* 0x000fe20007fde0ff */
[----:B------:R-:W-:Y:S01]  /*7260*/  IMAD R123, R97, 0x25, RZ ;  /* 0x00000025617b7824 */ /* 0x000fe200078e02ff */
[----:B------:R-:W-:Y:S01]  /*7270*/  F2FP.F16.F32.PACK_AB R116, R53, R116 ;  /* 0x000000743574723e */ /* 0x000fe200000000ff */
[----:B------:R-:W-:Y:S01]  /*7280*/  IMAD R175, R97, 0x5a, RZ ;  /* 0x0000005a61af7824 */ /* 0x000fe200078e02ff */
[-C--:B------:R-:W-:Y:S01]  /*7290*/  LEA.HI.X.SX32 R41, R57, R3.reuse, 0x1, P4 ;  /* 0x0000000339297211 */ /* 0x080fe200020f0eff */
[----:B------:R-:W-:Y:S01]  /*72a0*/  IMAD R129, R97, 0x27, RZ ;  /* 0x0000002761817824 */ /* 0x000fe200078e02ff */
[----:B------:R-:W-:Y:S01]  /*72b0*/  LEA.HI.X.SX32 R55, R55, R3, 0x1, P5 ;  /* 0x0000000337377211 */ /* 0x000fe200028f0eff */
[----:B------:R-:W-:Y:S01]  /*72c0*/  IMAD R179, R97, 0x5e, RZ ;  /* 0x0000005e61b37824 */ /* 0x000fe200078e02ff */
[----:B------:R-:W-:Y:S01]  /*72d0*/  F2FP.F16.F32.PACK_AB R120, R59, R120 ;  /* 0x000000783b78723e */ /* 0x000fe200000000ff */
[C---:B------:R-:W-:Y:S01]  /*72e0*/  IMAD R59, R97.reuse, 0x13, RZ ;  /* 0x00000013613b7824 */ /* 0x040fe200078e02ff */
[C---:B------:R-:W-:Y:S01]  /*72f0*/  LEA R53, R97.reuse, R97, 0x4 ;  /* 0x0000006161357211 */ /* 0x040fe200078e20ff */
        /* <DEDUP_REMOVED lines=9> */
[-C--:B------:R-:W-:Y:S01]  /*7390*/  IADD3 R64, P6, PT, R65, R2.reuse, RZ ;  /* 0x0000000241407210 */ /* 0x080fe20007fde0ff */
[----:B------:R-:W-:Y:S01]  /*73a0*/  IMAD R137, R97, 0x2f, RZ ;  /* 0x0000002f61897824 */ /* 0x000fe200078e02ff */
[----:B------:R-:W-:Y:S01]  /*73b0*/  IADD3 R58, P4, PT, R169, R2, RZ ;  /* 0x00000002a93a7210 */ /* 0x000fe20007f9e0ff */
[----:B------:R-:W-:Y:S01]  /*73c0*/  IMAD R191, R97, 0x6a, RZ ;  /* 0x0000006a61bf7824 */ /* 0x000fe200078e02ff */
[-C--:B------:R-:W-:Y:S01]  /*73d0*/  LEA.HI.X.SX32 R61, R53, R3.reuse, 0x1, P5 ;  /* 0x00000003353d7211 */ /* 0x080fe200028f0eff */
[----:B------:R-:W-:Y:S01]  /*73e0*/  IMAD R139, R97, 0x31, RZ ;  /* 0x00000031618b7824 */ /* 0x000fe200078e02ff */
[-C--:B------:R-:W-:Y:S01]  /*73f0*/  LEA.HI.X.SX32 R53, R65, R3.reuse, 0x1, P2 ;  /* 0x0000000341357211 */ /* 0x080fe200010f0eff */
[----:B------:R-:W-:Y:S01]  /*7400*/  IMAD R195, R97, 0x6e, RZ ;  /* 0x0000006e61c37824 */ /* 0x000fe200078e02ff */
[----:B------:R-:W-:Y:S01]  /*7410*/  F2FP.F16.F32.PACK_AB R126, R67, R126 ;  /* 0x0000007e437e723e */ /* 0x000fe200000000ff */
        /* <DEDUP_REMOVED lines=19> */
[-C--:B------:R-:W-:Y:S01]  /*7550*/  LEA.HI.X.SX32 R73, R67, R3.reuse, 0x1, P4 ;  /* 0x0000000343497211 */ /* 0x080fe200020f0eff */
[----:B------:R0:W-:Y:S01]  /*7560*/  STG.E.U16 desc[UR36][R2.64], R85 ;  /* 0x0000005502007986 */ /* 0x0001e2000c101524 */
[----:B------:R-:W-:Y:S01]  /*7570*/  IADD3 R70, P6, PT, R193, R2, RZ ;  /* 0x00000002c1467210 */ /* 0x000fe20007fde0ff */
[----:B-1----:R-:W-:Y:S01]  /*7580*/  UIMAD UR4, UR9, UR4, URZ ;  /* 0x00000004090472a4 */ /* 0x002fe2000f8e02ff */
[----:B------:R-:W-:-:S02]  /*7590*/  LEA.HI.X.SX32 R67, R77, R3, 0x1, P5 ;  /* 0x000000034d437211 */ /* 0x000fc400028f0eff */
[-C--:B------:R-:W-:Y:S01]  /*75a0*/  IADD3 R80, P5, PT, R81, R2.reuse, RZ ;  /* 0x0000000251507210 */ /* 0x080fe20007fbe0ff */
[----:B------:R-:W-:Y:S01]  /*75b0*/  USHF.L.U32 UR6, UR4, 0x2, URZ ;  /* 0x0000000204067899 */ /* 0x000fe200080006ff */
[-C--:B------:R-:W-:Y:S01]  /*75c0*/  IADD3 R74, P2, PT, R201, R2.reuse, RZ ;  /* 0x00000002c94a7210 */ /* 0x080fe20007f5e0ff */
[----:B------:R-:W-:Y:S01]  /*75d0*/  UIMAD.WIDE UR4, UR4, 0x4, URZ ;  /* 0x00000004040478a5 */ /* 0x000fe2000f8e02ff */
[-C--:B------:R-:W-:Y:S02]  /*75e0*/  LEA.HI.X.SX32 R77, R71, R3.reuse, 0x1, P3 ;  /* 0x00000003474d7211 */ /* 0x080fe400018f0eff */
[-C--:B------:R-:W-:Y:S02]  /*75f0*/  LEA.HI.X.SX32 R71, R81, R3.reuse, 0x1, P6 ;  /* 0x0000000351477211 */ /* 0x080fe400030f0eff */
[----:B------:R-:W-:Y:S02]  /*7600*/  IADD3 R106, P6, PT, R107, R2, RZ ;  /* 0x000000026b6a7210 */ /* 0x000fe40007fde0ff */
[----:B------:R-:W-:-:S02]  /*7610*/  LEA.HI.X.SX32 R81, R75, R3, 0x1, P5 ;  /* 0x000000034b517211 */ /* 0x000fc400028f0eff */
[-C--:B------:R-:W-:Y:S02]  /*7620*/  IADD3 R78, P4, PT, R209, R2.reuse, RZ ;  /* 0x00000002d14e7210 */ /* 0x080fe40007f9e0ff */
[-C--:B------:R-:W-:Y:S02]  /*7630*/  LEA.HI.X.SX32 R75, R107, R3.reuse, 0x1, P2 ;  /* 0x000000036b4b7211 */ /* 0x080fe400010f0eff */
[-C--:B------:R-:W-:Y:S02]  /*7640*/  IADD3 R114, P2, PT, R115, R2.reuse, RZ ;  /* 0x0000000273727210 */ /* 0x080fe40007f5e0ff */
[-C--:B------:R-:W-:Y:S02]  /*7650*/  IADD3 R82, P3, PT, R153, R2.reuse, RZ ;  /* 0x0000000299527210 */ /* 0x080fe40007f7e0ff */
[----:B------:R-:W-:Y:S02]  /*7660*/  IADD3 R110, P5, PT, R157, R2, RZ ;  /* 0x000000029d6e7210 */ /* 0x000fe40007fbe0ff */
[----:B------:R-:W-:-:S02]  /*7670*/  LEA.HI.X.SX32 R107, R79, R3, 0x1, P6 ;  /* 0x000000034f6b7211 */ /* 0x000fc400030f0eff */
[-C--:B------:R-:W-:Y:S01]  /*7680*/  IADD3 R118, P6, PT, R159, R2.reuse, RZ ;  /* 0x000000029f767210 */ /* 0x080fe20007fde0ff */
[----:B------:R-:W-:Y:S01]  /*7690*/  IMAD R159, R97, 0x7e, RZ ;  /* 0x0000007e619f7824 */ /* 0x000fe200078e02ff */
[-C--:B------:R-:W-:Y:S02]  /*76a0*/  LEA.HI.X.SX32 R79, R115, R3.reuse, 0x1, P4 ;  /* 0x00000003734f7211 */ /* 0x080fe400020f0eff */
[-C--:B------:R-:W-:Y:S02]  /*76b0*/  IADD3 R122, P4, PT, R163, R2.reuse, RZ ;  /* 0x00000002a37a7210 */ /* 0x080fe40007f9e0ff */
[-C--:B------:R-:W-:Y:S02]  /*76c0*/  LEA.HI.X.SX32 R115, R83, R3.reuse, 0x1, P2 ;  /* 0x0000000353737211 */ /* 0x080fe400010f0eff */
[----:B------:R-:W-:Y:S02]  /*76d0*/  IADD3 R128, P2, PT, R167, R2, RZ ;  /* 0x00000002a7807210 */ /* 0x000fe40007f5e0ff */
[----:B------:R-:W-:-:S02]  /*76e0*/  LEA.HI.X.SX32 R83, R111, R3, 0x1, P3 ;  /* 0x000000036f537211 */ /* 0x000fc400018f0eff */
[-C--:B------:R-:W-:Y:S02]  /*76f0*/  IADD3 R130, P3, PT, R171, R2.reuse, RZ ;  /* 0x00000002ab827210 */ /* 0x080fe40007f7e0ff */
        /* <DEDUP_REMOVED lines=9> */
[----:B------:R-:W-:Y:S02]  /*7790*/  LEA.HI.X.SX32 R133, R135, R3, 0x1, P5 ;  /* 0x0000000387857211 */ /* 0x000fe400028f0eff */
[----:B------:R-:W-:-:S02]  /*77a0*/  IADD3 R140, P3, PT, R191, R2, RZ ;  /* 0x00000002bf8c7210 */ /* 0x000fc40007f7e0ff */
[-C--:B------:R-:W-:Y:S02]  /*77b0*/  LEA.HI.X.SX32 R135, R137, R3.reuse, 0x1, P6 ;  /* 0x0000000389877211 */ /* 0x080fe400030f0eff */
[-C--:B------:R-:W-:Y:S02]  /*77c0*/  IADD3 R142, P5, PT, R195, R2.reuse, RZ ;  /* 0x00000002c38e7210 */ /* 0x080fe40007fbe0ff */
[-C--:B------:R-:W-:Y:S02]  /*77d0*/  LEA.HI.X.SX32 R137, R139, R3.reuse, 0x1, P4 ;  /* 0x000000038b897211 */ /* 0x080fe400020f0eff */
[-C--:B------:R-:W-:Y:S02]  /*77e0*/  IADD3 R144, P6, PT, R199, R2.reuse, RZ ;  /* 0x00000002c7907210 */ /* 0x080fe40007fde0ff */
[----:B------:R-:W-:Y:S02]  /*77f0*/  LEA.HI.X.SX32 R139, R141, R3, 0x1, P2 ;  /* 0x000000038d8b7211 */ /* 0x000fe400010f0eff */
[----:B------:R-:W-:-:S02]  /*7800*/  IADD3 R146, P2, PT, R207, R2, RZ ;  /* 0x00000002cf927210 */ /* 0x000fc40007f5e0ff */
[-C--:B------:R-:W-:Y:S02]  /*7810*/  LEA.HI.X.SX32 R141, R143, R3.reuse, 0x1, P3 ;  /* 0x000000038f8d7211 */ /* 0x080fe400018f0eff */
[-C--:B------:R-:W-:Y:S02]  /*7820*/  LEA.HI.X.SX32 R143, R145, R3.reuse, 0x1, P5 ;  /* 0x00000003918f7211 */ /* 0x080fe400028f0eff */
[-C--:B------:R-:W-:Y:S02]  /*7830*/  LEA.HI.X.SX32 R145, R147, R3.reuse, 0x1, P6 ;  /* 0x0000000393917211 */ /* 0x080fe400030f0eff */
[----:B------:R-:W-:Y:S02]  /*7840*/  LEA.HI.X.SX32 R147, R151, R3, 0x1, P2 ;  /* 0x0000000397937211 */ /* 0x000fe400010f0eff */
[----:B------:R-:W-:Y:S02]  /*7850*/  SHF.L.U32 R151, R97, 0x1, RZ ;  /* 0x0000000161977819 */ /* 0x000fe400000006ff */
[----:B------:R-:W-:-:S02]  /*7860*/  IADD3 R148, P4, PT, R203, R2, RZ ;  /* 0x00000002cb947210 */ /* 0x000fc40007f9e0ff */
[-C--:B------:R-:W-:Y:S02]  /*7870*/  IADD3 R154, P6, PT, R151, R2.reuse, RZ ;  /* 0x00000002979a7210 */ /* 0x080fe40007fde0ff */
[-C--:B------:R-:W-:Y:S02]  /*7880*/  LEA R156, P2, R97, R2.reuse, 0x2 ;  /* 0x00000002619c7211 */ /* 0x080fe400078410ff */
[-C--:B------:R-:W-:Y:S02]  /*7890*/  LEA.HI.X.SX32 R149, R149, R3.reuse, 0x1, P4 ;  /* 0x0000000395957211 */ /* 0x080fe400020f0eff */
[C---:B------:R-:W-:Y:S02]  /*78a0*/  SHF.L.U32 R153, R97.reuse, 0x2, RZ ;  /* 0x0000000261997819 */ /* 0x040fe400000006ff */
[C---:B------:R-:W-:Y:S02]  /*78b0*/  LEA R158, P3, R97.reuse, R2, 0x3 ;  /* 0x00000002619e7211 */ /* 0x040fe400078618ff */
[----:B------:R-:W-:-:S02]  /*78c0*/  LEA.HI.X.SX32 R155, R97, R3, 0x1, P6 ;  /* 0x00000003619b7211 */ /* 0x000fc400030f0eff */
[----:B------:R-:W-:Y:S02]  /*78d0*/  LEA.HI.X.SX32 R157, R151, R3, 0x1, P2 ;  /* 0x00000003979d7211 */ /* 0x000fe400010f0eff */
[C---:B------:R-:W-:Y:S02]  /*78e0*/  SHF.L.U32 R161, R97.reuse, 0x3, RZ ;  /* 0x0000000361a17819 */ /* 0x040fe400000006ff */
[C---:B------:R-:W-:Y:S02]  /*78f0*/  SHF.L.U32 R163, R97.reuse, 0x4, RZ ;  /* 0x0000000461a37819 */ /* 0x040fe400000006ff */
[C---:B------:R-:W-:Y:S02]  /*7900*/  SHF.L.U32 R165, R97.reuse, 0x5, RZ ;  /* 0x0000000561a57819 */ /* 0x040fe400000006ff */
[C---:B------:R-:W-:Y:S02]  /*7910*/  LEA R167, R97.reuse, -R97, 0x6 ;  /* 0x8000006161a77211 */ /* 0x040fe400078e30ff */
[----:B------:R-:W-:-:S02]  /*7920*/  LEA R160, P4, R97, R2, 0x4 ;  /* 0x0000000261a07211 */ /* 0x000fc400078820ff */
[CC--:B------:R-:W-:Y:S02]  /*7930*/  LEA R162, P5, R97.reuse, R2.reuse, 0x5 ;  /* 0x0000000261a27211 */ /* 0x0c0fe400078a28ff */
[-C--:B------:R-:W-:Y:S02]  /*7940*/  LEA R152, P6, R97, R2.reuse, 0x6 ;  /* 0x0000000261987211 */ /* 0x080fe400078c30ff */
[----:B------:R-:W-:Y:S02]  /*7950*/  IADD3 R150, P2, PT, R159, R2, RZ ;  /* 0x000000029f967210 */ /* 0x000fe40007f5e0ff */
[-C--:B------:R-:W-:Y:S02]  /*7960*/  LEA.HI.X.SX32 R159, R153, R3.reuse, 0x1, P3 ;  /* 0x00000003999f7211 */ /* 0x080fe400018f0eff */
[-C--:B------:R-:W-:Y:S02]  /*7970*/  LEA.HI.X.SX32 R161, R161, R3.reuse, 0x1, P4 ;  /* 0x00000003a1a17211 */ /* 0x080fe400020f0eff */
[----:B------:R-:W-:-:S02]  /*7980*/  LEA.HI.X.SX32 R163, R163, R3, 0x1, P5 ;  /* 0x00000003a3a37211 */ /* 0x000fc400028f0eff */
[-C--:B------:R-:W-:Y:S02]  /*7990*/  LEA.HI.X.SX32 R153, R165, R3.reuse, 0x1, P6 ;  /* 0x00000003a5997211 */ /* 0x080fe400030f0eff */
[----:B------:R-:W-:Y:S02]  /*79a0*/  LEA.HI.X.SX32 R151, R167, R3, 0x1, P2 ;  /* 0x00000003a7977211 */ /* 0x000fe400010f0eff */
[----:B0-----:R-:W-:Y:S02]  /*79b0*/  PRMT R3, R85, 0x7632, R3 ;  /* 0x0000763255037816 */ /* 0x001fe40000000003 */
[----:B------:R-:W-:Y:S02]  /*79c0*/  PRMT R97, R86, 0x7632, R97 ;  /* 0x0000763256617816 */ /* 0x000fe40000000061 */
[----:B------:R-:W-:Y:S01]  /*79d0*/  PRMT R2, R88, 0x7632, R2 ;  /* 0x0000763258027816 */ /* 0x000fe20000000002 */
[----:B------:R0:W-:Y:S04]  /*79e0*/  STG.E.U16 desc[UR36][R154.64], R3 ;  /* 0x000000039a007986 */ /* 0x0001e8000c101524 */
[----:B------:R-:W-:Y:S04]  /*79f0*/  STG.E.U16 desc[UR36][R156.64], R86 ;  /* 0x000000569c007986 */ /* 0x000fe8000c101524 */
[----:B------:R1:W-:Y:S04]  /*7a00*/  STG.E.U16 desc[UR36][R16.64], R97 ;  /* 0x0000006110007986 */ /* 0x0003e8000c101524 */
[----:B------:R-:W-:Y:S01]  /*7a10*/  STG.E.U16 desc[UR36][R158.64], R87 ;  /* 0x000000579e007986 */ /* 0x000fe2000c101524 */
[----:B0-----:R-:W-:-:S02]  /*7a20*/  PRMT R3, R89, 0x7632, R3 ;  /* 0x0000763259037816 */ /* 0x001fc40000000003 */
[----:B-1----:R-:W-:-:S05]  /*7a30*/  PRMT R17, R87, 0x7632, R17 ;  /* 0x0000763257117816 */ /* 0x002fca0000000011 */
[----:B------:R0:W-:Y:S04]  /*7a40*/  STG.E.U16 desc[UR36][R24.64], R17 ;  /* 0x0000001118007986 */ /* 0x0001e8000c101524 */
[----:B------:R1:W-:Y:S04]  /*7a50*/  STG.E.U16 desc[UR36][R14.64], R88 ;  /* 0x000000580e007986 */ /* 0x0003e8000c101524 */
[----:B------:R2:W-:Y:S04]  /*7a60*/  STG.E.U16 desc[UR36][R32.64], R2 ;  /* 0x0000000220007986 */ /* 0x0005e8000c101524 */
[----:B------:R-:W-:Y:S01]  /*7a70*/  STG.E.U16 desc[UR36][R160.64], R89 ;  /* 0x00000059a0007986 */ /* 0x000fe2000c101524 */
[----:B0-----:R-:W-:-:S02]  /*7a80*/  PRMT R25, R91, 0x7632, R25 ;  /* 0x000076325b197816 */ /* 0x001fc40000000019 */
[----:B-1----:R-:W-:Y:S01]  /*7a90*/  PRMT R15, R90, 0x7632, R15 ;  /* 0x000076325a0f7816 */ /* 0x002fe2000000000f */
[----:B------:R0:W-:Y:S01]  /*7aa0*/  STG.E.U16 desc[UR36][R38.64], R3 ;  /* 0x0000000326007986 */ /* 0x0001e2000c101524 */
[----:B--2---:R-:W-:-:S03]  /*7ab0*/  PRMT R2, R92, 0x7632, R2 ;  /* 0x000076325c027816 */ /* 0x004fc60000000002 */
[----:B------:R-:W-:Y:S01]  /*7ac0*/  STG.E.U16 desc[UR36][R22.64], R90 ;  /* 0x0000005a16007986 */ /* 0x000fe2000c101524 */
[----:B------:R-:W-:-:S03]  /*7ad0*/  PRMT R32, R94, 0x7632, R32 ;  /* 0x000076325e207816 */ /* 0x000fc60000000020 */
[----:B------:R-:W-:Y:S04]  /*7ae0*/  STG.E.U16 desc[UR36][R44.64], R15 ;  /* 0x0000000f2c007986 */ /* 0x000fe8000c101524 */
[----:B------:R1:W-:Y:S01]  /*7af0*/  STG.E.U16 desc[UR36][R12.64], R91 ;  /* 0x0000005b0c007986 */ /* 0x0003e2000c101524 */
[----:B0-----:R-:W-:Y:S02]  /*7b00*/  PRMT R3, R93, 0x7632, R3 ;  /* 0x000076325d037816 */ /* 0x001fe40000000003 */
[----:B------:R-:W-:Y:S01]  /*7b10*/  PRMT R38, R98, 0x7632, R38 ;  /* 0x0000763262267816 */ /* 0x000fe20000000026 */
[----:B------:R-:W-:Y:S04]  /*7b20*/  STG.E.U16 desc[UR36][R50.64], R25 ;  /* 0x0000001932007986 */ /* 0x000fe8000c101524 */
[----:B------:R-:W-:Y:S04]  /*7b30*/  STG.E.U16 desc[UR36][R30.64], R92 ;  /* 0x0000005c1e007986 */ /* 0x000fe8000c101524 */
[----:B------:R0:W-:Y:S01]  /*7b40*/  STG.E.U16 desc[UR36][R56.64], R2 ;  /* 0x0000000238007986 */ /* 0x0001e2000c101524 */
[----:B-1----:R-:W-:-:S03]  /*7b50*/  PRMT R12, R95, 0x7632, R12 ;  /* 0x000076325f0c7816 */ /* 0x002fc6000000000c */
[----:B------:R-:W-:Y:S04]  /*7b60*/  STG.E.U16 desc[UR36][R162.64], R93 ;  /* 0x0000005da2007986 */ /* 0x000fe8000c101524 */
[----:B------:R1:W-:Y:S04]  /*7b70*/  STG.E.U16 desc[UR36][R60.64], R3 ;  /* 0x000000033c007986 */ /* 0x0003e8000c101524 */
[----:B------:R-:W-:Y:S01]  /*7b80*/  STG.E.U16 desc[UR36][R36.64], R94 ;  /* 0x0000005e24007986 */ /* 0x000fe2000c101524 */
[----:B0-----:R-:W-:Y:S02]  /*7b90*/  PRMT R2, R96, 0x7632, R2 ;  /* 0x0000763260027816 */ /* 0x001fe40000000002 */
[----:B------:R-:W-:Y:S01]  /*7ba0*/  PRMT R57, R101, 0x7632, R57 ;  /* 0x0000763265397816 */ /* 0x000fe20000000039 */
[----:B------:R0:W-:Y:S04]  /*7bb0*/  STG.E.U16 desc[UR36][R64.64], R32 ;  /* 0x0000002040007986 */ /* 0x0001e8000c101524 */
[----:B------:R-:W-:Y:S01]  /*7bc0*/  STG.E.U16 desc[UR36][R20.64], R95 ;  /* 0x0000005f14007986 */ /* 0x000fe2000c101524 */
[----:B-1----:R-:W-:-:S02]  /*7bd0*/  PRMT R3, R99, 0x7632, R3 ;  /* 0x0000763263037816 */ /* 0x002fc40000000003 */
[----:B------:R-:W-:Y:S01]  /*7be0*/  PRMT R61, R105, 0x7632, R61 ;  /* 0x00007632693d7816 */ /* 0x000fe2000000003d */
[----:B------:R1:W-:Y:S04]  /*7bf0*/  STG.E.U16 desc[UR36][R68.64], R12 ;  /* 0x0000000c44007986 */ /* 0x0003e8000c101524 */
[----:B------:R-:W-:Y:S01]  /*7c00*/  STG.E.U16 desc[UR36][R42.64], R96 ;  /* 0x000000602a007986 */ /* 0x000fe2000c101524 */
[----:B0-----:R-:W-:Y:S02]  /*7c10*/  PRMT R64, R108, 0x7632, R64 ;  /* 0x000076326c407816 */ /* 0x001fe40000000040 */
[----:B------:R-:W-:Y:S01]  /*7c20*/  PRMT R65, R109, 0x7632, R65 ;  /* 0x000076326d417816 */ /* 0x000fe20000000041 */
[----:B------:R0:W-:Y:S04]  /*7c30*/  STG.E.U16 desc[UR36][R72.64], R2 ;  /* 0x0000000248007986 */ /* 0x0001e8000c101524 */
[----:B------:R2:W-:Y:S01]  /*7c40*/  STG.E.U16 desc[UR36][R10.64], R98 ;  /* 0x000000620a007986 */ /* 0x0005e2000c101524 */
[----:B-1----:R-:W-:-:S02]  /*7c50*/  PRMT R68, R116, 0x7632, R68 ;  /* 0x0000763274447816 */ /* 0x002fc40000000044 */
[----:B------:R-:W-:Y:S01]  /*7c60*/  PRMT R69, R117, 0x7632, R69 ;  /* 0x0000763275457816 */ /* 0x000fe20000000045 */
[----:B------:R-:W-:Y:S04]  /*7c70*/  STG.E.U16 desc[UR36][R76.64], R38 ;  /* 0x000000264c007986 */ /* 0x000fe8000c101524 */
[----:B------:R-:W-:Y:S01]  /*7c80*/  STG.E.U16 desc[UR36][R48.64], R99 ;  /* 0x0000006330007986 */ /* 0x000fe2000c101524 */
[----:B0-----:R-:W-:Y:S02]  /*7c90*/  PRMT R2, R102, 0x7632, R2 ;  /* 0x0000763266027816 */ /* 0x001fe40000000002 */
[----:B------:R-:W-:Y:S01]  /*7ca0*/  PRMT R72, R125, 0x7632, R72 ;  /* 0x000076327d487816 */ /* 0x000fe20000000048 */
[----:B------:R0:W-:Y:S01]  /*7cb0*/  STG.E.U16 desc[UR36][R80.64], R3 ;  /* 0x0000000350007986 */ /* 0x0001e2000c101524 */
[----:B--2---:R-:W-:-:S02]  /*7cc0*/  PRMT R11, R100, 0x7632, R11 ;  /* 0x00007632640b7816 */ /* 0x004fc4000000000b */
[----:B------:R-:W-:Y:S01]  /*7cd0*/  PRMT R73, R124, 0x7632, R73 ;  /* 0x000076327c497816 */ /* 0x000fe20000000049 */
[----:B------:R-:W-:Y:S04]  /*7ce0*/  STG.E.U16 desc[UR36][R28.64], R100 ;  /* 0x000000641c007986 */ /* 0x000fe8000c101524 */
[----:B------:R-:W-:Y:S04]  /*7cf0*/  STG.E.U16 desc[UR36][R106.64], R11 ;  /* 0x0000000b6a007986 */ /* 0x000fe8000c101524 */
[----:B------:R1:W-:Y:S01]  /*7d00*/  STG.E.U16 desc[UR36][R54.64], R101 ;  /* 0x0000006536007986 */ /* 0x0003e2000c101524 */
[----:B0-----:R-:W-:-:S03]  /*7d10*/  PRMT R3, R104, 0x7632, R3 ;  /* 0x0000763268037816 */ /* 0x001fc60000000003 */
[----:B------:R-:W-:Y:S04]  /*7d20*/  STG.E.U16 desc[UR36][R114.64], R57 ;  /* 0x0000003972007986 */ /* 0x000fe8000c101524 */
[----:B------:R-:W-:Y:S01]  /*7d30*/  STG.E.U16 desc[UR36][R152.64], R102 ;  /* 0x0000006698007986 */ /* 0x000fe2000c101524 */
[----:B-1----:R-:W-:-:S03]  /*7d40*/  PRMT R55, R103, 0x7632, R55 ;  /* 0x0000763267377816 */ /* 0x002fc60000000037 */
[----:B------:R0:W-:Y:S04]  /*7d50*/  STG.E.U16 desc[UR36][R82.64], R2 ;  /* 0x0000000252007986 */ /* 0x0001e8000c101524 */
[----:B------:R-:W-:Y:S04]  /*7d60*/  STG.E.U16 desc[UR36][R46.64], R103 ;  /* 0x000000672e007986 */ /* 0x000fe8000c101524 */
[----:B------:R-:W-:Y:S04]  /*7d70*/  STG.E.U16 desc[UR36][R110.64], R55 ;  /* 0x000000376e007986 */ /* 0x000fe8000c101524 */
[----:B------:R-:W-:Y:S01]  /*7d80*/  STG.E.U16 desc[UR36][R18.64], R104 ;  /* 0x0000006812007986 */ /* 0x000fe2000c101524 */
[----:B0-----:R-:W-:-:S03]  /*7d90*/  PRMT R2, R112, 0x7632, R2 ;  /* 0x0000763270027816 */ /* 0x001fc60000000002 */
[----:B------:R0:W-:Y:S04]  /*7da0*/  STG.E.U16 desc[UR36][R118.64], R3 ;  /* 0x0000000376007986 */ /* 0x0001e8000c101524 */
[----:B------:R-:W-:Y:S04]  /*7db0*/  STG.E.U16 desc[UR36][R52.64], R105 ;  /* 0x0000006934007986 */ /* 0x000fe8000c101524 */
[----:B------:R-:W-:Y:S04]  /*7dc0*/  STG.E.U16 desc[UR36][R122.64], R61 ;  /* 0x0000003d7a007986 */ /* 0x000fe8000c101524 */
[----:B------:R1:W-:Y:S01]  /*7dd0*/  STG.E.U16 desc[UR36][R6.64], R108 ;  /* 0x0000006c06007986 */ /* 0x0003e2000c101524 */
[----:B0-----:R-:W-:-:S03]  /*7de0*/  PRMT R3, R113, 0x7632, R3 ;  /* 0x0000763271037816 */ /* 0x001fc60000000003 */
[----:B------:R-:W-:Y:S04]  /*7df0*/  STG.E.U16 desc[UR36][R128.64], R64 ;  /* 0x0000004080007986 */ /* 0x000fe8000c101524 */
[----:B------:R-:W-:Y:S01]  /*7e00*/  STG.E.U16 desc[UR36][R58.64], R109 ;  /* 0x0000006d3a007986 */ /* 0x000fe2000c101524 */
[----:B-1----:R-:W0:Y:S03]  /*7e10*/  LDC.64 R6, c[0x0][0x3a0] ;  /* 0x0000e800ff067b82 */ /* 0x002e260000000a00 */
[----:B------:R-:W-:Y:S04]  /*7e20*/  STG.E.U16 desc[UR36][R130.64], R65 ;  /* 0x0000004182007986 */ /* 0x000fe8000c101524 */
[----:B------:R-:W-:Y:S04]  /*7e30*/  STG.E.U16 desc[UR36][R26.64], R112 ;  /* 0x000000701a007986 */ /* 0x000fe8000c101524 */
[----:B------:R1:W-:Y:S04]  /*7e40*/  STG.E.U16 desc[UR36][R132.64], R2 ;  /* 0x0000000284007986 */ /* 0x0003e8000c101524 */
[----:B------:R-:W-:Y:S04]  /*7e50*/  STG.E.U16 desc[UR36][R62.64], R113 ;  /* 0x000000713e007986 */ /* 0x000fe8000c101524 */
[----:B------:R2:W-:Y:S04]  /*7e60*/  STG.E.U16 desc[UR36][R134.64], R3 ;  /* 0x0000000386007986 */ /* 0x0005e8000c101524 */
[----:B------:R4:W-:Y:S01]  /*7e70*/  STG.E.U16 desc[UR36][R4.64], R116 ;  /* 0x0000007404007986 */ /* 0x0009e2000c101524 */
[----:B-1----:R-:W-:-:S03]  /*7e80*/  PRMT R2, R121, 0x7632, R2 ;  /* 0x0000763279027816 */ /* 0x002fc60000000002 */
[----:B------:R-:W-:Y:S04]  /*7e90*/  STG.E.U16 desc[UR36][R136.64], R68 ;  /* 0x0000004488007986 */ /* 0x000fe8000c101524 */
[----:B------:R-:W-:Y:S01]  /*7ea0*/  STG.E.U16 desc[UR36][R66.64], R117 ;  /* 0x0000007542007986 */ /* 0x000fe2000c101524 */
[C---:B--2---:R-:W-:Y:S01]  /*7eb0*/  SHF.L.U32 R3, R0.reuse, 0x2, RZ ;  /* 0x0000000200037819 */ /* 0x044fe200000006ff */
[----:B------:R-:W-:Y:S01]  /*7ec0*/  IMAD.HI R0, R0, 0x4, RZ ;  /* 0x0000000400007827 */ /* 0x000fe200078e02ff */
[----:B----4-:R-:W-:Y:S01]  /*7ed0*/  PRMT R4, R120, 0x7632, R4 ;  /* 0x0000763278047816 */ /* 0x010fe20000000004 */
[----:B------:R-:W-:Y:S01]  /*7ee0*/  STG.E.U16 desc[UR36][R138.64], R69 ;  /* 0x000000458a007986 */ /* 0x000fe2000c101524 */
[----:B------:R-:W-:-:S03]  /*7ef0*/  PRMT R5, R127, 0x7632, R5 ;  /* 0x000076327f057816 */ /* 0x000fc60000000005 */
[----:B------:R-:W-:Y:S04]  /*7f00*/  STG.E.U16 desc[UR36][R34.64], R121 ;  /* 0x0000007922007986 */ /* 0x000fe8000c101524 */
[----:B------:R0:W-:Y:S04]  /*7f10*/  STG.E.U16 desc[UR36][R140.64], R2 ;  /* 0x000000028c007986 */ /* 0x0001e8000c101524 */
[----:B------:R-:W-:Y:S04]  /*7f20*/  STG.E.U16 desc[UR36][R70.64], R120 ;  /* 0x0000007846007986 */ /* 0x000fe8000c101524 */
[----:B------:R-:W-:Y:S04]  /*7f30*/  STG.E.U16 desc[UR36][R142.64], R4 ;  /* 0x000000048e007986 */ /* 0x000fe8000c101524 */
[----:B------:R-:W-:Y:S01]  /*7f40*/  STG.E.U16 desc[UR36][R8.64], R125 ;  /* 0x0000007d08007986 */ /* 0x000fe2000c101524 */
[----:B0-----:R-:W-:-:S03]  /*7f50*/  IADD3 R2, P1, P2, R3, UR6, R6 ;  /* 0x0000000603027c10 */ /* 0x001fc6000fa3e006 */
[----:B------:R-:W-:Y:S01]  /*7f60*/  STG.E.U16 desc[UR36][R144.64], R72 ;  /* 0x0000004890007986 */ /* 0x000fe2000c101524 */
[----:B------:R-:W-:-:S03]  /*7f70*/  IADD3.X R3, PT, PT, R0, UR5, R7, P1, P2 ;  /* 0x0000000500037c10 */ /* 0x000fc60008fe4407 */
[----:B------:R0:W-:Y:S04]  /*7f80*/  STG.E.U16 desc[UR36][R74.64], R127 ;  /* 0x0000007f4a007986 */ /* 0x0001e8000c101524 */
[----:B------:R1:W-:Y:S04]  /*7f90*/  STG.E.U16 desc[UR36][R148.64], R5 ;  /* 0x0000000594007986 */ /* 0x0003e8000c101524 */
[----:B------:R1:W-:Y:S01]  /*7fa0*/  STG.E.U16 desc[UR36][R40.64], R124 ;  /* 0x0000007c28007986 */ /* 0x0003e2000c101524 */
[----:B0-----:R-:W-:-:S03]  /*7fb0*/  PRMT R75, R126, 0x7632, R75 ;  /* 0x000076327e4b7816 */ /* 0x001fc6000000004b */
[----:B------:R1:W-:Y:S04]  /*7fc0*/  STG.E.U16 desc[UR36][R146.64], R73 ;  /* 0x0000004992007986 */ /* 0x0003e8000c101524 */
[----:B------:R1:W-:Y:S04]  /*7fd0*/  STG.E.U16 desc[UR36][R78.64], R126 ;  /* 0x0000007e4e007986 */ /* 0x0003e8000c101524 */
[----:B------:R1:W-:Y:S04]  /*7fe0*/  STG.E.U16 desc[UR36][R150.64], R75 ;  /* 0x0000004b96007986 */ /* 0x0003e8000c101524 */
[----:B------:R1:W-:Y:S01]  /*7ff0*/  STG.E desc[UR36][R2.64], R84 ;  /* 0x0000005402007986 */ /* 0x0003e2000c101924 */
[----:B---3--:R-:W-:Y:S06]  /*8000*/  BAR.SYNC.DEFER_BLOCKING 0x0 ;  /* 0x0000000000007b1d */ /* 0x008fec0000010000 */
[----:B------:R-:W-:Y:S05]  /*8010*/  @P0 BRA `(.L_x_20) ;  /* 0x0000000000a00947 */ /* 0x000fea0003800000 */
[----:B------:R-:W0:Y:S01]  /*8020*/  S2UR UR5, SR_CgaCtaId ;  /* 0x00000000000579c3 */ /* 0x000e220000008800 */
[----:B------:R-:W-:Y:S01]  /*8030*/  NOP ;  /* 0x0000000000007918 */ /* 0x000fe20000000000 */
[----:B------:R-:W-:Y:S01]  /*8040*/  UMOV UR4, 0x50 ;  /* 0x0000005000047882 */ /* 0x000fe20000000000 */
[----:B------:R-:W-:Y:S01]  /*8050*/  MOV R0, UR21 ;  /* 0x0000001500007c02 */ /* 0x000fe20008000f00 */
[----:B------:R-:W-:Y:S01]  /*8060*/  HFMA2 R7, -RZ, RZ, 0, 5.9604644775390625e-08 ;  /* 0x00000001ff077431 */ /* 0x000fe200000001ff */
[----:B-1----:R-:W-:Y:S02]  /*8070*/  MOV R3, 0xff ;  /* 0x000000ff00037802 */ /* 0x002fe40000000f00 */
[----:B------:R-:W-:-:S04]  /*8080*/  LOP3.LUT R0, R0, 0xffff, RZ, 0xc0, !PT ;  /* 0x0000ffff00007812 */ /* 0x000fc800078ec0ff */
[----:B------:R-:W-:-:S04]  /*8090*/  SHF.R.U32.HI R0, RZ, 0x5, R0 ;  /* 0x00000005ff007819 */ /* 0x000fc80000011600 */
[----:B------:R-:W-:Y:S02]  /*80a0*/  IADD3 R2, PT, PT, R0, 0x10, RZ ;  /* 0x0000001000027810 */ /* 0x000fe40007ffe0ff */
[----:B------:R-:W-:Y:S01]  /*80b0*/  SHF.L.U32 R0, R3, R0, RZ ;  /* 0x0000000003007219 */ /* 0x000fe200000006ff */
[----:B0-----:R-:W-:Y:S01]  /*80c0*/  ULEA UR6, UR5, UR4, 0x18 ;  /* 0x0000000405067291 */ /* 0x001fe2000f8ec0ff */
[----:B------:R-:W-:-:S04]  /*80d0*/  SHF.L.U32 R3, R7, R2, RZ ;  /* 0x0000000207037219 */ /* 0x000fc800000006ff */
[----:B------:R-:W-:-:S04]  /*80e0*/  LOP3.LUT R0, R3, R0, RZ, 0xfc, !PT ;  /* 0x0000000003007212 */ /* 0x000fc800078efcff */
[----:B------:R-:W0:Y:S01]  /*80f0*/  LDS R5, [UR6] ;  /* 0x00000006ff057984 */ /* 0x000e220008000800 */
[C---:B------:R-:W-:Y:S02]  /*8100*/  LOP3.LUT R2, R0.reuse, 0xffff, RZ, 0xc0, !PT ;  /* 0x0000ffff00027812 */ /* 0x040fe400078ec0ff */
[----:B0-----:R-:W-:-:S04]  /*8110*/  LOP3.LUT R3, R0, 0xffff, R5, 0x80, !PT ;  /* 0x0000ffff00037812 */ /* 0x001fc800078e8005 */
[----:B------:R-:W-:-:S13]  /*8120*/  ISETP.NE.AND P0, PT, R3, R2, PT ;  /* 0x000000020300720c */ /* 0x000fda0003f05270 */
[----:B------:R-:W-:Y:S05]  /*8130*/  @P0 BRA `(.L_x_21) ;  /* 0x0000000000500947 */ /* 0x000fea0003800000 */
[----:B------:R-:W-:Y:S02]  /*8140*/  SHF.R.U32.HI R5, RZ, 0x10, R5 ;  /* 0x00000010ff057819 */ /* 0x000fe40000011605 */
[----:B------:R-:W-:-:S04]  /*8150*/  SHF.R.U32.HI R2, RZ, 0x10, R0 ;  /* 0x00000010ff027819 */ /* 0x000fc80000011600 */
[----:B------:R-:W-:-:S04]  /*8160*/  LOP3.LUT R5, R5, R2, RZ, 0xc0, !PT ;  /* 0x0000000205057212 */ /* 0x000fc800078ec0ff */
[----:B------:R-:W-:-:S13]  /*8170*/  ISETP.NE.AND P0, PT, R5, R2, PT ;  /* 0x000000020500720c */ /* 0x000fda0003f05270 */
[----:B------:R-:W-:Y:S05]  /*8180*/  @P0 BRA `(.L_x_22) ;  /* 0x0000000000300947 */ /* 0x000fea0003800000 */
[----:B------:R-:W-:Y:S01]  /*8190*/  R2UR UR4, R0 ;  /* 0x00000000000472ca */ /* 0x000fe200000e0000 */
[----:B------:R-:W-:Y:S01]  /*81a0*/  VOTEU.ANY UR5, UPT, PT ;  /* 0x0000000000057886 */ /* 0x000fe200038e0100 */
[----:B------:R-:W0:Y:S01]  /*81b0*/  S2R R0, SR_LANEID ;  /* 0x0000000000007919 */ /* 0x000e220000000000 */
[----:B------:R-:W-:-:S10]  /*81c0*/  UFLO.U32 UR5, UR5 ;  /* 0x00000005000572bd */ /* 0x000fd400080e0000 */
[----:B------:R-:W-:-:S06]  /*81d0*/  ULOP3.LUT UR4, URZ, UR4, URZ, 0x33, !UPT ;  /* 0x00000004ff047292 */ /* 0x000fcc000f8e33ff */
[----:B------:R-:W-:-:S04]  /*81e0*/  MOV R2, UR4 ;  /* 0x0000000400027c02 */ /* 0x000fc80008000f00 */
[----:B------:R-:W1:Y:S02]  /*81f0*/  REDUX UR7, R2 ;  /* 0x00000000020773c4 */ /* 0x000e640000000000 */
[----:B------:R2:W-:Y:S01]  /*8200*/  UTCATOMSWS.AND URZ, UR4 ;  /* 0x0000000400ff79e3 */ /* 0x0005e20008000000 */
[----:B0-----:R-:W-:Y:S02]  /*8210*/  ISETP.EQ.U32.AND P0, PT, R0, UR5, PT ;  /* 0x0000000500007c0c */ /* 0x001fe4000bf02070 */
[----:B-1----:R-:W-:-:S11]  /*8220*/  MOV R0, UR7 ;  /* 0x0000000700007c02 */ /* 0x002fd60008000f00 */
[----:B------:R2:W-:Y:S01]  /*8230*/  @P0 ATOMS.AND RZ, [UR6], R0 ;  /* 0x00000000ffff098c */ /* 0x0005e2000a800006 */
[----:B------:R-:W-:Y:S05]  /*8240*/  BRA `(.L_x_20) ;  /* 0x0000000000147947 */ /* 0x000fea0003800000 */
.L_x_22:
[----:B------:R-:W-:-:S07]  /*8250*/  MOV R2, 0x8270 ;  /* 0x0000827000027802 */ /* 0x000fce0000000f00 */
[----:B------:R-:W-:Y:S05]  /*8260*/  CALL.REL.NOINC `($__internal_0_$__cuda_sm10x_tcgen05_guardrail_trap_col_being_dealloced_not_returned_by_alloc) ;  /* 0x0000000000447944 */ /* 0x000fea0003c00000 */
[----:B------:R-:W-:Y:S05]  /*8270*/  BRA `(.L_x_20) ;  /* 0x0000000000087947 */ /* 0x000fea0003800000 */
.L_x_21:
[----:B------:R-:W-:-:S07]  /*8280*/  MOV R2, 0x82a0 ;  /* 0x000082a000027802 */ /* 0x000fce0000000f00 */
[----:B------:R-:W-:Y:S05]  /*8290*/  CALL.REL.NOINC `($__internal_2_$__cuda_sm10x_tcgen05_guardrail_trap_unallocated_columns_being_dealloced) ;  /* 0x0000000000507944 */ /* 0x000fea0003c00000 */
.L_x_20:
[----:B------:R-:W-:Y:S01]  /*82a0*/  NOP ;  /* 0x0000000000007918 */ /* 0x000fe20000000000 */
[----:B--2---:R-:W-:Y:S05]  /*82b0*/  EXIT ;  /* 0x000000000000794d */ /* 0x004fea0003800000 */
.L_x_8:
[----:B------:R-:W1:Y:S02]  /*82c0*/  SYNCS.PHASECHK.TRANS64.TRYWAIT P4, [UR20+0x9000], RZ ;  /* 0x009000ffff0075a7 */ /* 0x000e640008081114 */
[----:B-1----:R-:W-:Y:S05]  /*82d0*/  @!P4 BRA `(.L_x_8) ;  /* 0xfffffffc00f8c947 */ /* 0x002fea000383ffff */
[----:B------:R-:W-:Y:S05]  /*82e0*/  BRA `(.L_x_7) ;  /* 0xffffffa400787947 */ /* 0x000fea000383ffff */
.L_x_14:
[----:B------:R-:W1:Y:S02]  /*82f0*/  SYNCS.PHASECHK.TRANS64.TRYWAIT P2, [UR20+0xb010], RZ ;  /* 0x00b010ffff0075a7 */ /* 0x000e640008041114 */
[----:B-1----:R-:W-:Y:S05]  /*8300*/  @!P2 BRA `(.L_x_14) ;  /* 0xfffffffc00f8a947 */ /* 0x002fea000383ffff */
[----:B------:R-:W-:Y:S05]  /*8310*/  BRA `(.L_x_23) ;  /* 0xffffffc000707947 */ /* 0x000fea000383ffff */
.L_x_15:
[----:B------:R-:W1:Y:S02]  /*8320*/  SYNCS.PHASECHK.TRANS64.TRYWAIT P2, [UR23], R36 ;  /* 0x00000024ff0075a7 */ /* 0x000e640008041117 */
[----:B-1----:R-:W-:Y:S05]  /*8330*/  @!P2 BRA `(.L_x_15) ;  /* 0xfffffffc00f8a947 */ /* 0x002fea000383ffff */
[----:B------:R-:W-:Y:S05]  /*8340*/  BRA `(.L_x_24) ;  /* 0xffffffc000887947 */ /* 0x000fea000383ffff */
.L_x_19:
[----:B------:R-:W1:Y:S02]  /*8350*/  SYNCS.PHASECHK.TRANS64.TRYWAIT P4, [UR23], R4 ;  /* 0x00000004ff0075a7 */ /* 0x000e640008081117 */
[----:B-1----:R-:W-:Y:S05]  /*8360*/  @!P4 BRA `(.L_x_19) ;  /* 0xfffffffc00f8c947 */ /* 0x002fea000383ffff */
[----:B------:R-:W-:Y:S05]  /*8370*/  BRA `(.L_x_18) ;  /* 0xffffffd8000c7947 */ /* 0x000fea000383ffff */
        .weak           $__internal_0_$__cuda_sm10x_tcgen05_guardrail_trap_col_being_dealloced_not_returned_by_alloc
        .type           $__internal_0_$__cuda_sm10x_tcgen05_guardrail_trap_col_being_dealloced_not_returned_by_alloc,@function
        .size           $__internal_0_$__cuda_sm10x_tcgen05_guardrail_trap_col_being_dealloced_not_returned_by_alloc,($__internal_1_$__cuda_sm10x_tcgen05_guardrail_trap_phase_invalid_during_alloc - $__internal_0_$__cuda_sm10x_tcgen05_guardrail_trap_col_being_dealloced_not_returned_by_alloc)
$__internal_0_$__cuda_sm10x_tcgen05_guardrail_trap_col_being_dealloced_not_returned_by_alloc:
[----:B------:R-:W-:Y:S05]  /*8380*/  BPT.TRAP 0x1 ;  /* 0x000000040000795c */ /* 0x000fea0000300000 */
[----:B------:R-:W-:-:S04]  /*8390*/  MOV R3, 0x0 ;  /* 0x0000000000037802 */ /* 0x000fc80000000f00 */
[----:B------:R-:W-:Y:S05]  /*83a0*/  RET.REL.NODEC R2 `(attn_fwd) ;  /* 0xffffff7c02147950 */ /* 0x000fea0003c3ffff */
        .weak           $__internal_1_$__cuda_sm10x_tcgen05_guardrail_trap_phase_invalid_during_alloc
        .type           $__internal_1_$__cuda_sm10x_tcgen05_guardrail_trap_phase_invalid_during_alloc,@function
        .size           $__internal_1_$__cuda_sm10x_tcgen05_guardrail_trap_phase_invalid_during_alloc,($__internal_2_$__cuda_sm10x_tcgen05_guardrail_trap_unallocated_columns_being_dealloced - $__internal_1_$__cuda_sm10x_tcgen05_guardrail_trap_phase_invalid_during_alloc)
$__internal_1_$__cuda_sm10x_tcgen05_guardrail_trap_phase_invalid_during_alloc:
[----:B------:R-:W-:Y:S05]  /*83b0*/  BPT.TRAP 0x1 ;  /* 0x000000040000795c */ /* 0x000fea0000300000 */
[----:B------:R-:W-:-:S04]  /*83c0*/  HFMA2 R3, -RZ, RZ, 0, 0 ;  /* 0x00000000ff037431 */ /* 0x000fc800000001ff */
[----:B------:R-:W-:Y:S05]  /*83d0*/  RET.REL.NODEC R2 `(attn_fwd) ;  /* 0xffffff7c02087950 */ /* 0x000fea0003c3ffff */
        .weak           $__internal_2_$__cuda_sm10x_tcgen05_guardrail_trap_unallocated_columns_being_dealloced
        .type           $__internal_2_$__cuda_sm10x_tcgen05_guardrail_trap_unallocated_columns_being_dealloced,@function
        .size           $__internal_2_$__cuda_sm10x_tcgen05_guardrail_trap_unallocated_columns_being_dealloced,(.L_x_28 - $__internal_2_$__cuda_sm10x_tcgen05_guardrail_trap_unallocated_columns_being_dealloced)
$__internal_2_$__cuda_sm10x_tcgen05_guardrail_trap_unallocated_columns_being_dealloced:
[----:B------:R-:W-:Y:S05]  /*83e0*/  BPT.TRAP 0x1 ;  /* 0x000000040000795c */ /* 0x000fea0000300000 */
[----:B------:R-:W-:-:S04]  /*83f0*/  MOV R3, 0x0 ;  /* 0x0000000000037802 */ /* 0x000fc80000000f00 */
[----:B------:R-:W-:Y:S05]  /*8400*/  RET.REL.NODEC R2 `(attn_fwd) ;  /* 0xffffff7802fc7950 */ /* 0x000fea0003c3ffff */
.L_x_25:
[----:B------:R-:W-:-:S00]  /*8410*/  BRA `(.L_x_25) ;  /* 0xfffffffc00fc7947 */ /* 0x000fc0000383ffff */
[----:B------:R-:W-:-:S00]  /*8420*/  NOP ;  /* 0x0000000000007918 */ /* 0x000fc00000000000 */
        /* <DEDUP_REMOVED lines=13> */
.L_x_28:


//--------------------- .nv.global.init           --------------------------
	.section	.nv.global.init,"aw",@progbits
.nv.global.init:
	.type		_$_str,@object
	.size		_$_str,(.L_3 - _$_str)
_$_str:
        /*0000*/ 	.byte	0x5f, 0x5f, 0x43, 0x55, 0x44, 0x41, 0x5f, 0x46, 0x54, 0x5a, 0x00
.L_3:


//--------------------- .nv.shared.attn_fwd       --------------------------
	.section	.nv.shared.attn_fwd,"aw",@nobits
	.sectionflags	@""
	.align	16
	.zero		1024


//--------------------- .nv.shared.reserved.0     --------------------------
	.section	.nv.shared.reserved.0,"aw",@nobits
	.align	8
	.weak		__nv_reservedSMEM_offset_0_alias
	.size		__nv_reservedSMEM_offset_0_alias, 0, 64
	.other		__nv_reservedSMEM_offset_0_alias,@"STO_CUDA_RESERVED_SHARED STV_DEFAULT"
__nv_reservedSMEM_offset_0_alias:
	.zero		0
.nv.shared.reserved.0:
	.zero		64
	.weak		__nv_reservedSMEM_allocation_phase
	.type		__nv_reservedSMEM_allocation_phase,@object
	.size		__nv_reservedSMEM_allocation_phase,(.L_0 - __nv_reservedSMEM_allocation_phase)
__nv_reservedSMEM_allocation_phase:
	.zero		1
.L_0:
	.zero		7
	.weak		__nv_reservedSMEM_devtool_atexit_pc
	.type		__nv_reservedSMEM_devtool_atexit_pc,@object
	.size		__nv_reservedSMEM_devtool_atexit_pc,(__nv_reservedSMEM_allocation_mask - __nv_reservedSMEM_devtool_atexit_pc)
__nv_reservedSMEM_devtool_atexit_pc:
	.zero		8
	.weak		__nv_reservedSMEM_allocation_mask
	.type		__nv_reservedSMEM_allocation_mask,@object
	.size		__nv_reservedSMEM_allocation_mask,(.L_2 - __nv_reservedSMEM_allocation_mask)
__nv_reservedSMEM_allocation_mask:
	.zero		4
.L_2:


//--------------------- .nv.constant0.attn_fwd    --------------------------
	.section	.nv.constant0.attn_fwd,"a",@progbits
	.sectionflags	@""
	.align	4
.nv.constant0.attn_fwd:
	.zero		1032


//--------------------- SYMBOLS --------------------------

	.type		.nv.reservedSmem.offset0,@object
	.size		.nv.reservedSmem.offset0,0x4
	.type		.nv.reservedSmem.cap,@object
	.size		.nv.reservedSmem.cap,0x4
